//
// Generated by NVIDIA NVVM Compiler
//
// Compiler Build ID: CL-36424714
// Cuda compilation tools, release 13.0, V13.0.88
// Based on NVVM 20.0.0
//

.version 9.0
.target sm_100
.address_size 64

	// .globl	_Z11proc_1_globPiii
// _ZZ11proc_1_globPiiiE6k_k_sm has been demoted
// _ZZ11proc_2_globPiiiiE6i_k_sm has been demoted
// _ZZ11proc_2_globPiiiiE6k_j_sm has been demoted
// _ZZ11proc_2_globPiiiiE6k_k_sm has been demoted
// _ZZ11proc_3_globPiiiiiE6i_k_sm has been demoted
// _ZZ11proc_3_globPiiiiiE6k_j_sm has been demoted

.visible .entry _Z11proc_1_globPiii(
	.param .u64 .ptr .align 1 _Z11proc_1_globPiii_param_0,
	.param .u32 _Z11proc_1_globPiii_param_1,
	.param .u32 _Z11proc_1_globPiii_param_2
)
{
	.reg .pred 	%p<33>;
	.reg .b32 	%r<145>;
	.reg .b64 	%rd<8>;
	// demoted variable
	.shared .align 4 .b8 _ZZ11proc_1_globPiiiE6k_k_sm[4096];
	ld.param.u64 	%rd2, [_Z11proc_1_globPiii_param_0];
	ld.param.u32 	%r36, [_Z11proc_1_globPiii_param_1];
	ld.param.u32 	%r37, [_Z11proc_1_globPiii_param_2];
	cvta.to.global.u64 	%rd3, %rd2;
	mov.u32 	%r38, %tid.y;
	mov.u32 	%r39, %tid.x;
	mad.lo.s32 	%r40, %r37, %r36, %r36;
	shl.b32 	%r41, %r40, 10;
	cvt.s64.s32 	%rd4, %r41;
	shl.b32 	%r42, %r38, 5;
	add.s32 	%r43, %r42, %r39;
	cvt.u64.u32 	%rd5, %r43;
	add.s64 	%rd6, %rd4, %rd5;
	shl.b64 	%rd7, %rd6, 2;
	add.s64 	%rd1, %rd3, %rd7;
	ld.global.u32 	%r44, [%rd1];
	shl.b32 	%r45, %r38, 7;
	mov.u32 	%r46, _ZZ11proc_1_globPiiiE6k_k_sm;
	add.s32 	%r1, %r46, %r45;
	shl.b32 	%r47, %r39, 2;
	add.s32 	%r2, %r1, %r47;
	st.shared.u32 	[%r2], %r44;
	bar.sync 	0;
	add.s32 	%r3, %r46, %r47;
	ld.shared.u32 	%r48, [%r1];
	ld.shared.u32 	%r49, [%r3];
	add.s32 	%r4, %r49, %r48;
	ld.shared.u32 	%r50, [%r2];
	setp.ge.s32 	%p1, %r4, %r50;
	@%p1 bra 	$L__BB0_2;
	st.shared.u32 	[%r2], %r4;
$L__BB0_2:
	bar.sync 	0;
	ld.shared.u32 	%r51, [%r1+4];
	ld.shared.u32 	%r52, [%r3+128];
	add.s32 	%r5, %r52, %r51;
	ld.shared.u32 	%r53, [%r2];
	setp.ge.s32 	%p2, %r5, %r53;
	@%p2 bra 	$L__BB0_4;
	st.shared.u32 	[%r2], %r5;
$L__BB0_4:
	bar.sync 	0;
	ld.shared.u32 	%r54, [%r1+8];
	ld.shared.u32 	%r55, [%r3+256];
	add.s32 	%r6, %r55, %r54;
	ld.shared.u32 	%r56, [%r2];
	setp.ge.s32 	%p3, %r6, %r56;
	@%p3 bra 	$L__BB0_6;
	st.shared.u32 	[%r2], %r6;
$L__BB0_6:
	bar.sync 	0;
	ld.shared.u32 	%r57, [%r1+12];
	ld.shared.u32 	%r58, [%r3+384];
	add.s32 	%r7, %r58, %r57;
	ld.shared.u32 	%r59, [%r2];
	setp.ge.s32 	%p4, %r7, %r59;
	@%p4 bra 	$L__BB0_8;
	st.shared.u32 	[%r2], %r7;
$L__BB0_8:
	bar.sync 	0;
	ld.shared.u32 	%r60, [%r1+16];
	ld.shared.u32 	%r61, [%r3+512];
	add.s32 	%r8, %r61, %r60;
	ld.shared.u32 	%r62, [%r2];
	setp.ge.s32 	%p5, %r8, %r62;
	@%p5 bra 	$L__BB0_10;
	st.shared.u32 	[%r2], %r8;
$L__BB0_10:
	bar.sync 	0;
	ld.shared.u32 	%r63, [%r1+20];
	ld.shared.u32 	%r64, [%r3+640];
	add.s32 	%r9, %r64, %r63;
	ld.shared.u32 	%r65, [%r2];
	setp.ge.s32 	%p6, %r9, %r65;
	@%p6 bra 	$L__BB0_12;
	st.shared.u32 	[%r2], %r9;
$L__BB0_12:
	bar.sync 	0;
	ld.shared.u32 	%r66, [%r1+24];
	ld.shared.u32 	%r67, [%r3+768];
	add.s32 	%r10, %r67, %r66;
	ld.shared.u32 	%r68, [%r2];
	setp.ge.s32 	%p7, %r10, %r68;
	@%p7 bra 	$L__BB0_14;
	st.shared.u32 	[%r2], %r10;
$L__BB0_14:
	bar.sync 	0;
	ld.shared.u32 	%r69, [%r1+28];
	ld.shared.u32 	%r70, [%r3+896];
	add.s32 	%r11, %r70, %r69;
	ld.shared.u32 	%r71, [%r2];
	setp.ge.s32 	%p8, %r11, %r71;
	@%p8 bra 	$L__BB0_16;
	st.shared.u32 	[%r2], %r11;
$L__BB0_16:
	bar.sync 	0;
	ld.shared.u32 	%r72, [%r1+32];
	ld.shared.u32 	%r73, [%r3+1024];
	add.s32 	%r12, %r73, %r72;
	ld.shared.u32 	%r74, [%r2];
	setp.ge.s32 	%p9, %r12, %r74;
	@%p9 bra 	$L__BB0_18;
	st.shared.u32 	[%r2], %r12;
$L__BB0_18:
	bar.sync 	0;
	ld.shared.u32 	%r75, [%r1+36];
	ld.shared.u32 	%r76, [%r3+1152];
	add.s32 	%r13, %r76, %r75;
	ld.shared.u32 	%r77, [%r2];
	setp.ge.s32 	%p10, %r13, %r77;
	@%p10 bra 	$L__BB0_20;
	st.shared.u32 	[%r2], %r13;
$L__BB0_20:
	bar.sync 	0;
	ld.shared.u32 	%r78, [%r1+40];
	ld.shared.u32 	%r79, [%r3+1280];
	add.s32 	%r14, %r79, %r78;
	ld.shared.u32 	%r80, [%r2];
	setp.ge.s32 	%p11, %r14, %r80;
	@%p11 bra 	$L__BB0_22;
	st.shared.u32 	[%r2], %r14;
$L__BB0_22:
	bar.sync 	0;
	ld.shared.u32 	%r81, [%r1+44];
	ld.shared.u32 	%r82, [%r3+1408];
	add.s32 	%r15, %r82, %r81;
	ld.shared.u32 	%r83, [%r2];
	setp.ge.s32 	%p12, %r15, %r83;
	@%p12 bra 	$L__BB0_24;
	st.shared.u32 	[%r2], %r15;
$L__BB0_24:
	bar.sync 	0;
	ld.shared.u32 	%r84, [%r1+48];
	ld.shared.u32 	%r85, [%r3+1536];
	add.s32 	%r16, %r85, %r84;
	ld.shared.u32 	%r86, [%r2];
	setp.ge.s32 	%p13, %r16, %r86;
	@%p13 bra 	$L__BB0_26;
	st.shared.u32 	[%r2], %r16;
$L__BB0_26:
	bar.sync 	0;
	ld.shared.u32 	%r87, [%r1+52];
	ld.shared.u32 	%r88, [%r3+1664];
	add.s32 	%r17, %r88, %r87;
	ld.shared.u32 	%r89, [%r2];
	setp.ge.s32 	%p14, %r17, %r89;
	@%p14 bra 	$L__BB0_28;
	st.shared.u32 	[%r2], %r17;
$L__BB0_28:
	bar.sync 	0;
	ld.shared.u32 	%r90, [%r1+56];
	ld.shared.u32 	%r91, [%r3+1792];
	add.s32 	%r18, %r91, %r90;
	ld.shared.u32 	%r92, [%r2];
	setp.ge.s32 	%p15, %r18, %r92;
	@%p15 bra 	$L__BB0_30;
	st.shared.u32 	[%r2], %r18;
$L__BB0_30:
	bar.sync 	0;
	ld.shared.u32 	%r93, [%r1+60];
	ld.shared.u32 	%r94, [%r3+1920];
	add.s32 	%r19, %r94, %r93;
	ld.shared.u32 	%r95, [%r2];
	setp.ge.s32 	%p16, %r19, %r95;
	@%p16 bra 	$L__BB0_32;
	st.shared.u32 	[%r2], %r19;
$L__BB0_32:
	bar.sync 	0;
	ld.shared.u32 	%r96, [%r1+64];
	ld.shared.u32 	%r97, [%r3+2048];
	add.s32 	%r20, %r97, %r96;
	ld.shared.u32 	%r98, [%r2];
	setp.ge.s32 	%p17, %r20, %r98;
	@%p17 bra 	$L__BB0_34;
	st.shared.u32 	[%r2], %r20;
$L__BB0_34:
	bar.sync 	0;
	ld.shared.u32 	%r99, [%r1+68];
	ld.shared.u32 	%r100, [%r3+2176];
	add.s32 	%r21, %r100, %r99;
	ld.shared.u32 	%r101, [%r2];
	setp.ge.s32 	%p18, %r21, %r101;
	@%p18 bra 	$L__BB0_36;
	st.shared.u32 	[%r2], %r21;
$L__BB0_36:
	bar.sync 	0;
	ld.shared.u32 	%r102, [%r1+72];
	ld.shared.u32 	%r103, [%r3+2304];
	add.s32 	%r22, %r103, %r102;
	ld.shared.u32 	%r104, [%r2];
	setp.ge.s32 	%p19, %r22, %r104;
	@%p19 bra 	$L__BB0_38;
	st.shared.u32 	[%r2], %r22;
$L__BB0_38:
	bar.sync 	0;
	ld.shared.u32 	%r105, [%r1+76];
	ld.shared.u32 	%r106, [%r3+2432];
	add.s32 	%r23, %r106, %r105;
	ld.shared.u32 	%r107, [%r2];
	setp.ge.s32 	%p20, %r23, %r107;
	@%p20 bra 	$L__BB0_40;
	st.shared.u32 	[%r2], %r23;
$L__BB0_40:
	bar.sync 	0;
	ld.shared.u32 	%r108, [%r1+80];
	ld.shared.u32 	%r109, [%r3+2560];
	add.s32 	%r24, %r109, %r108;
	ld.shared.u32 	%r110, [%r2];
	setp.ge.s32 	%p21, %r24, %r110;
	@%p21 bra 	$L__BB0_42;
	st.shared.u32 	[%r2], %r24;
$L__BB0_42:
	bar.sync 	0;
	ld.shared.u32 	%r111, [%r1+84];
	ld.shared.u32 	%r112, [%r3+2688];
	add.s32 	%r25, %r112, %r111;
	ld.shared.u32 	%r113, [%r2];
	setp.ge.s32 	%p22, %r25, %r113;
	@%p22 bra 	$L__BB0_44;
	st.shared.u32 	[%r2], %r25;
$L__BB0_44:
	bar.sync 	0;
	ld.shared.u32 	%r114, [%r1+88];
	ld.shared.u32 	%r115, [%r3+2816];
	add.s32 	%r26, %r115, %r114;
	ld.shared.u32 	%r116, [%r2];
	setp.ge.s32 	%p23, %r26, %r116;
	@%p23 bra 	$L__BB0_46;
	st.shared.u32 	[%r2], %r26;
$L__BB0_46:
	bar.sync 	0;
	ld.shared.u32 	%r117, [%r1+92];
	ld.shared.u32 	%r118, [%r3+2944];
	add.s32 	%r27, %r118, %r117;
	ld.shared.u32 	%r119, [%r2];
	setp.ge.s32 	%p24, %r27, %r119;
	@%p24 bra 	$L__BB0_48;
	st.shared.u32 	[%r2], %r27;
$L__BB0_48:
	bar.sync 	0;
	ld.shared.u32 	%r120, [%r1+96];
	ld.shared.u32 	%r121, [%r3+3072];
	add.s32 	%r28, %r121, %r120;
	ld.shared.u32 	%r122, [%r2];
	setp.ge.s32 	%p25, %r28, %r122;
	@%p25 bra 	$L__BB0_50;
	st.shared.u32 	[%r2], %r28;
$L__BB0_50:
	bar.sync 	0;
	ld.shared.u32 	%r123, [%r1+100];
	ld.shared.u32 	%r124, [%r3+3200];
	add.s32 	%r29, %r124, %r123;
	ld.shared.u32 	%r125, [%r2];
	setp.ge.s32 	%p26, %r29, %r125;
	@%p26 bra 	$L__BB0_52;
	st.shared.u32 	[%r2], %r29;
$L__BB0_52:
	bar.sync 	0;
	ld.shared.u32 	%r126, [%r1+104];
	ld.shared.u32 	%r127, [%r3+3328];
	add.s32 	%r30, %r127, %r126;
	ld.shared.u32 	%r128, [%r2];
	setp.ge.s32 	%p27, %r30, %r128;
	@%p27 bra 	$L__BB0_54;
	st.shared.u32 	[%r2], %r30;
$L__BB0_54:
	bar.sync 	0;
	ld.shared.u32 	%r129, [%r1+108];
	ld.shared.u32 	%r130, [%r3+3456];
	add.s32 	%r31, %r130, %r129;
	ld.shared.u32 	%r131, [%r2];
	setp.ge.s32 	%p28, %r31, %r131;
	@%p28 bra 	$L__BB0_56;
	st.shared.u32 	[%r2], %r31;
$L__BB0_56:
	bar.sync 	0;
	ld.shared.u32 	%r132, [%r1+112];
	ld.shared.u32 	%r133, [%r3+3584];
	add.s32 	%r32, %r133, %r132;
	ld.shared.u32 	%r134, [%r2];
	setp.ge.s32 	%p29, %r32, %r134;
	@%p29 bra 	$L__BB0_58;
	st.shared.u32 	[%r2], %r32;
$L__BB0_58:
	bar.sync 	0;
	ld.shared.u32 	%r135, [%r1+116];
	ld.shared.u32 	%r136, [%r3+3712];
	add.s32 	%r33, %r136, %r135;
	ld.shared.u32 	%r137, [%r2];
	setp.ge.s32 	%p30, %r33, %r137;
	@%p30 bra 	$L__BB0_60;
	st.shared.u32 	[%r2], %r33;
$L__BB0_60:
	bar.sync 	0;
	ld.shared.u32 	%r138, [%r1+120];
	ld.shared.u32 	%r139, [%r3+3840];
	add.s32 	%r34, %r139, %r138;
	ld.shared.u32 	%r140, [%r2];
	setp.ge.s32 	%p31, %r34, %r140;
	@%p31 bra 	$L__BB0_62;
	st.shared.u32 	[%r2], %r34;
$L__BB0_62:
	bar.sync 	0;
	ld.shared.u32 	%r141, [%r1+124];
	ld.shared.u32 	%r142, [%r3+3968];
	add.s32 	%r35, %r142, %r141;
	ld.shared.u32 	%r143, [%r2];
	setp.ge.s32 	%p32, %r35, %r143;
	@%p32 bra 	$L__BB0_64;
	st.shared.u32 	[%r2], %r35;
$L__BB0_64:
	bar.sync 	0;
	ld.shared.u32 	%r144, [%r2];
	st.global.u32 	[%rd1], %r144;
	ret;

}
	// .globl	_Z11proc_2_globPiiii
.visible .entry _Z11proc_2_globPiiii(
	.param .u64 .ptr .align 1 _Z11proc_2_globPiiii_param_0,
	.param .u32 _Z11proc_2_globPiiii_param_1,
	.param .u32 _Z11proc_2_globPiiii_param_2,
	.param .u32 _Z11proc_2_globPiiii_param_3
)
{
	.reg .b32 	%r<354>;
	.reg .b64 	%rd<16>;
	// demoted variable
	.shared .align 4 .b8 _ZZ11proc_2_globPiiiiE6i_k_sm[4096];
	// demoted variable
	.shared .align 4 .b8 _ZZ11proc_2_globPiiiiE6k_j_sm[4096];
	// demoted variable
	.shared .align 4 .b8 _ZZ11proc_2_globPiiiiE6k_k_sm[4096];
	ld.param.u64 	%rd1, [_Z11proc_2_globPiiii_param_0];
	ld.param.u32 	%r1, [_Z11proc_2_globPiiii_param_1];
	ld.param.u32 	%r2, [_Z11proc_2_globPiiii_param_2];
	ld.param.u32 	%r3, [_Z11proc_2_globPiiii_param_3];
	cvta.to.global.u64 	%rd2, %rd1;
	mov.u32 	%r4, %ctaid.x;
	add.s32 	%r5, %r1, %r4;
	mov.u32 	%r6, %tid.y;
	mov.u32 	%r7, %tid.x;
	mad.lo.s32 	%r8, %r3, %r5, %r2;
	shl.b32 	%r9, %r8, 10;
	cvt.s64.s32 	%rd3, %r9;
	mul.lo.s32 	%r10, %r3, %r2;
	add.s32 	%r11, %r10, %r5;
	shl.b32 	%r12, %r11, 10;
	cvt.s64.s32 	%rd4, %r12;
	add.s32 	%r13, %r10, %r2;
	shl.b32 	%r14, %r13, 10;
	cvt.s64.s32 	%rd5, %r14;
	shl.b32 	%r15, %r6, 5;
	add.s32 	%r16, %r15, %r7;
	cvt.u64.u32 	%rd6, %r16;
	add.s64 	%rd7, %rd3, %rd6;
	shl.b64 	%rd8, %rd7, 2;
	add.s64 	%rd9, %rd2, %rd8;
	ld.global.u32 	%r17, [%rd9];
	shl.b32 	%r18, %r6, 7;
	mov.u32 	%r19, _ZZ11proc_2_globPiiiiE6i_k_sm;
	add.s32 	%r20, %r19, %r18;
	shl.b32 	%r21, %r7, 2;
	add.s32 	%r22, %r20, %r21;
	st.shared.u32 	[%r22], %r17;
	add.s64 	%rd10, %rd4, %rd6;
	shl.b64 	%rd11, %rd10, 2;
	add.s64 	%rd12, %rd2, %rd11;
	ld.global.u32 	%r23, [%rd12];
	mov.u32 	%r24, _ZZ11proc_2_globPiiiiE6k_j_sm;
	add.s32 	%r25, %r24, %r21;
	add.s32 	%r26, %r25, %r18;
	st.shared.u32 	[%r26], %r23;
	add.s64 	%rd13, %rd5, %rd6;
	shl.b64 	%rd14, %rd13, 2;
	add.s64 	%rd15, %rd2, %rd14;
	ld.global.u32 	%r27, [%rd15];
	mov.u32 	%r28, _ZZ11proc_2_globPiiiiE6k_k_sm;
	add.s32 	%r29, %r28, %r18;
	add.s32 	%r30, %r29, %r21;
	st.shared.u32 	[%r30], %r27;
	bar.sync 	0;
	add.s32 	%r31, %r28, %r21;
	ld.shared.u32 	%r32, [%r22];
	ld.shared.u32 	%r33, [%r20];
	ld.shared.u32 	%r34, [%r31];
	add.s32 	%r35, %r34, %r33;
	min.s32 	%r36, %r32, %r35;
	st.shared.u32 	[%r22], %r36;
	ld.shared.u32 	%r37, [%r26];
	ld.shared.u32 	%r38, [%r29];
	ld.shared.u32 	%r39, [%r25];
	add.s32 	%r40, %r39, %r38;
	min.s32 	%r41, %r37, %r40;
	st.shared.u32 	[%r26], %r41;
	bar.sync 	0;
	ld.shared.u32 	%r42, [%r22];
	ld.shared.u32 	%r43, [%r20+4];
	ld.shared.u32 	%r44, [%r31+128];
	add.s32 	%r45, %r44, %r43;
	min.s32 	%r46, %r42, %r45;
	st.shared.u32 	[%r22], %r46;
	ld.shared.u32 	%r47, [%r26];
	ld.shared.u32 	%r48, [%r29+4];
	ld.shared.u32 	%r49, [%r25+128];
	add.s32 	%r50, %r49, %r48;
	min.s32 	%r51, %r47, %r50;
	st.shared.u32 	[%r26], %r51;
	bar.sync 	0;
	ld.shared.u32 	%r52, [%r22];
	ld.shared.u32 	%r53, [%r20+8];
	ld.shared.u32 	%r54, [%r31+256];
	add.s32 	%r55, %r54, %r53;
	min.s32 	%r56, %r52, %r55;
	st.shared.u32 	[%r22], %r56;
	ld.shared.u32 	%r57, [%r26];
	ld.shared.u32 	%r58, [%r29+8];
	ld.shared.u32 	%r59, [%r25+256];
	add.s32 	%r60, %r59, %r58;
	min.s32 	%r61, %r57, %r60;
	st.shared.u32 	[%r26], %r61;
	bar.sync 	0;
	ld.shared.u32 	%r62, [%r22];
	ld.shared.u32 	%r63, [%r20+12];
	ld.shared.u32 	%r64, [%r31+384];
	add.s32 	%r65, %r64, %r63;
	min.s32 	%r66, %r62, %r65;
	st.shared.u32 	[%r22], %r66;
	ld.shared.u32 	%r67, [%r26];
	ld.shared.u32 	%r68, [%r29+12];
	ld.shared.u32 	%r69, [%r25+384];
	add.s32 	%r70, %r69, %r68;
	min.s32 	%r71, %r67, %r70;
	st.shared.u32 	[%r26], %r71;
	bar.sync 	0;
	ld.shared.u32 	%r72, [%r22];
	ld.shared.u32 	%r73, [%r20+16];
	ld.shared.u32 	%r74, [%r31+512];
	add.s32 	%r75, %r74, %r73;
	min.s32 	%r76, %r72, %r75;
	st.shared.u32 	[%r22], %r76;
	ld.shared.u32 	%r77, [%r26];
	ld.shared.u32 	%r78, [%r29+16];
	ld.shared.u32 	%r79, [%r25+512];
	add.s32 	%r80, %r79, %r78;
	min.s32 	%r81, %r77, %r80;
	st.shared.u32 	[%r26], %r81;
	bar.sync 	0;
	ld.shared.u32 	%r82, [%r22];
	ld.shared.u32 	%r83, [%r20+20];
	ld.shared.u32 	%r84, [%r31+640];
	add.s32 	%r85, %r84, %r83;
	min.s32 	%r86, %r82, %r85;
	st.shared.u32 	[%r22], %r86;
	ld.shared.u32 	%r87, [%r26];
	ld.shared.u32 	%r88, [%r29+20];
	ld.shared.u32 	%r89, [%r25+640];
	add.s32 	%r90, %r89, %r88;
	min.s32 	%r91, %r87, %r90;
	st.shared.u32 	[%r26], %r91;
	bar.sync 	0;
	ld.shared.u32 	%r92, [%r22];
	ld.shared.u32 	%r93, [%r20+24];
	ld.shared.u32 	%r94, [%r31+768];
	add.s32 	%r95, %r94, %r93;
	min.s32 	%r96, %r92, %r95;
	st.shared.u32 	[%r22], %r96;
	ld.shared.u32 	%r97, [%r26];
	ld.shared.u32 	%r98, [%r29+24];
	ld.shared.u32 	%r99, [%r25+768];
	add.s32 	%r100, %r99, %r98;
	min.s32 	%r101, %r97, %r100;
	st.shared.u32 	[%r26], %r101;
	bar.sync 	0;
	ld.shared.u32 	%r102, [%r22];
	ld.shared.u32 	%r103, [%r20+28];
	ld.shared.u32 	%r104, [%r31+896];
	add.s32 	%r105, %r104, %r103;
	min.s32 	%r106, %r102, %r105;
	st.shared.u32 	[%r22], %r106;
	ld.shared.u32 	%r107, [%r26];
	ld.shared.u32 	%r108, [%r29+28];
	ld.shared.u32 	%r109, [%r25+896];
	add.s32 	%r110, %r109, %r108;
	min.s32 	%r111, %r107, %r110;
	st.shared.u32 	[%r26], %r111;
	bar.sync 	0;
	ld.shared.u32 	%r112, [%r22];
	ld.shared.u32 	%r113, [%r20+32];
	ld.shared.u32 	%r114, [%r31+1024];
	add.s32 	%r115, %r114, %r113;
	min.s32 	%r116, %r112, %r115;
	st.shared.u32 	[%r22], %r116;
	ld.shared.u32 	%r117, [%r26];
	ld.shared.u32 	%r118, [%r29+32];
	ld.shared.u32 	%r119, [%r25+1024];
	add.s32 	%r120, %r119, %r118;
	min.s32 	%r121, %r117, %r120;
	st.shared.u32 	[%r26], %r121;
	bar.sync 	0;
	ld.shared.u32 	%r122, [%r22];
	ld.shared.u32 	%r123, [%r20+36];
	ld.shared.u32 	%r124, [%r31+1152];
	add.s32 	%r125, %r124, %r123;
	min.s32 	%r126, %r122, %r125;
	st.shared.u32 	[%r22], %r126;
	ld.shared.u32 	%r127, [%r26];
	ld.shared.u32 	%r128, [%r29+36];
	ld.shared.u32 	%r129, [%r25+1152];
	add.s32 	%r130, %r129, %r128;
	min.s32 	%r131, %r127, %r130;
	st.shared.u32 	[%r26], %r131;
	bar.sync 	0;
	ld.shared.u32 	%r132, [%r22];
	ld.shared.u32 	%r133, [%r20+40];
	ld.shared.u32 	%r134, [%r31+1280];
	add.s32 	%r135, %r134, %r133;
	min.s32 	%r136, %r132, %r135;
	st.shared.u32 	[%r22], %r136;
	ld.shared.u32 	%r137, [%r26];
	ld.shared.u32 	%r138, [%r29+40];
	ld.shared.u32 	%r139, [%r25+1280];
	add.s32 	%r140, %r139, %r138;
	min.s32 	%r141, %r137, %r140;
	st.shared.u32 	[%r26], %r141;
	bar.sync 	0;
	ld.shared.u32 	%r142, [%r22];
	ld.shared.u32 	%r143, [%r20+44];
	ld.shared.u32 	%r144, [%r31+1408];
	add.s32 	%r145, %r144, %r143;
	min.s32 	%r146, %r142, %r145;
	st.shared.u32 	[%r22], %r146;
	ld.shared.u32 	%r147, [%r26];
	ld.shared.u32 	%r148, [%r29+44];
	ld.shared.u32 	%r149, [%r25+1408];
	add.s32 	%r150, %r149, %r148;
	min.s32 	%r151, %r147, %r150;
	st.shared.u32 	[%r26], %r151;
	bar.sync 	0;
	ld.shared.u32 	%r152, [%r22];
	ld.shared.u32 	%r153, [%r20+48];
	ld.shared.u32 	%r154, [%r31+1536];
	add.s32 	%r155, %r154, %r153;
	min.s32 	%r156, %r152, %r155;
	st.shared.u32 	[%r22], %r156;
	ld.shared.u32 	%r157, [%r26];
	ld.shared.u32 	%r158, [%r29+48];
	ld.shared.u32 	%r159, [%r25+1536];
	add.s32 	%r160, %r159, %r158;
	min.s32 	%r161, %r157, %r160;
	st.shared.u32 	[%r26], %r161;
	bar.sync 	0;
	ld.shared.u32 	%r162, [%r22];
	ld.shared.u32 	%r163, [%r20+52];
	ld.shared.u32 	%r164, [%r31+1664];
	add.s32 	%r165, %r164, %r163;
	min.s32 	%r166, %r162, %r165;
	st.shared.u32 	[%r22], %r166;
	ld.shared.u32 	%r167, [%r26];
	ld.shared.u32 	%r168, [%r29+52];
	ld.shared.u32 	%r169, [%r25+1664];
	add.s32 	%r170, %r169, %r168;
	min.s32 	%r171, %r167, %r170;
	st.shared.u32 	[%r26], %r171;
	bar.sync 	0;
	ld.shared.u32 	%r172, [%r22];
	ld.shared.u32 	%r173, [%r20+56];
	ld.shared.u32 	%r174, [%r31+1792];
	add.s32 	%r175, %r174, %r173;
	min.s32 	%r176, %r172, %r175;
	st.shared.u32 	[%r22], %r176;
	ld.shared.u32 	%r177, [%r26];
	ld.shared.u32 	%r178, [%r29+56];
	ld.shared.u32 	%r179, [%r25+1792];
	add.s32 	%r180, %r179, %r178;
	min.s32 	%r181, %r177, %r180;
	st.shared.u32 	[%r26], %r181;
	bar.sync 	0;
	ld.shared.u32 	%r182, [%r22];
	ld.shared.u32 	%r183, [%r20+60];
	ld.shared.u32 	%r184, [%r31+1920];
	add.s32 	%r185, %r184, %r183;
	min.s32 	%r186, %r182, %r185;
	st.shared.u32 	[%r22], %r186;
	ld.shared.u32 	%r187, [%r26];
	ld.shared.u32 	%r188, [%r29+60];
	ld.shared.u32 	%r189, [%r25+1920];
	add.s32 	%r190, %r189, %r188;
	min.s32 	%r191, %r187, %r190;
	st.shared.u32 	[%r26], %r191;
	bar.sync 	0;
	ld.shared.u32 	%r192, [%r22];
	ld.shared.u32 	%r193, [%r20+64];
	ld.shared.u32 	%r194, [%r31+2048];
	add.s32 	%r195, %r194, %r193;
	min.s32 	%r196, %r192, %r195;
	st.shared.u32 	[%r22], %r196;
	ld.shared.u32 	%r197, [%r26];
	ld.shared.u32 	%r198, [%r29+64];
	ld.shared.u32 	%r199, [%r25+2048];
	add.s32 	%r200, %r199, %r198;
	min.s32 	%r201, %r197, %r200;
	st.shared.u32 	[%r26], %r201;
	bar.sync 	0;
	ld.shared.u32 	%r202, [%r22];
	ld.shared.u32 	%r203, [%r20+68];
	ld.shared.u32 	%r204, [%r31+2176];
	add.s32 	%r205, %r204, %r203;
	min.s32 	%r206, %r202, %r205;
	st.shared.u32 	[%r22], %r206;
	ld.shared.u32 	%r207, [%r26];
	ld.shared.u32 	%r208, [%r29+68];
	ld.shared.u32 	%r209, [%r25+2176];
	add.s32 	%r210, %r209, %r208;
	min.s32 	%r211, %r207, %r210;
	st.shared.u32 	[%r26], %r211;
	bar.sync 	0;
	ld.shared.u32 	%r212, [%r22];
	ld.shared.u32 	%r213, [%r20+72];
	ld.shared.u32 	%r214, [%r31+2304];
	add.s32 	%r215, %r214, %r213;
	min.s32 	%r216, %r212, %r215;
	st.shared.u32 	[%r22], %r216;
	ld.shared.u32 	%r217, [%r26];
	ld.shared.u32 	%r218, [%r29+72];
	ld.shared.u32 	%r219, [%r25+2304];
	add.s32 	%r220, %r219, %r218;
	min.s32 	%r221, %r217, %r220;
	st.shared.u32 	[%r26], %r221;
	bar.sync 	0;
	ld.shared.u32 	%r222, [%r22];
	ld.shared.u32 	%r223, [%r20+76];
	ld.shared.u32 	%r224, [%r31+2432];
	add.s32 	%r225, %r224, %r223;
	min.s32 	%r226, %r222, %r225;
	st.shared.u32 	[%r22], %r226;
	ld.shared.u32 	%r227, [%r26];
	ld.shared.u32 	%r228, [%r29+76];
	ld.shared.u32 	%r229, [%r25+2432];
	add.s32 	%r230, %r229, %r228;
	min.s32 	%r231, %r227, %r230;
	st.shared.u32 	[%r26], %r231;
	bar.sync 	0;
	ld.shared.u32 	%r232, [%r22];
	ld.shared.u32 	%r233, [%r20+80];
	ld.shared.u32 	%r234, [%r31+2560];
	add.s32 	%r235, %r234, %r233;
	min.s32 	%r236, %r232, %r235;
	st.shared.u32 	[%r22], %r236;
	ld.shared.u32 	%r237, [%r26];
	ld.shared.u32 	%r238, [%r29+80];
	ld.shared.u32 	%r239, [%r25+2560];
	add.s32 	%r240, %r239, %r238;
	min.s32 	%r241, %r237, %r240;
	st.shared.u32 	[%r26], %r241;
	bar.sync 	0;
	ld.shared.u32 	%r242, [%r22];
	ld.shared.u32 	%r243, [%r20+84];
	ld.shared.u32 	%r244, [%r31+2688];
	add.s32 	%r245, %r244, %r243;
	min.s32 	%r246, %r242, %r245;
	st.shared.u32 	[%r22], %r246;
	ld.shared.u32 	%r247, [%r26];
	ld.shared.u32 	%r248, [%r29+84];
	ld.shared.u32 	%r249, [%r25+2688];
	add.s32 	%r250, %r249, %r248;
	min.s32 	%r251, %r247, %r250;
	st.shared.u32 	[%r26], %r251;
	bar.sync 	0;
	ld.shared.u32 	%r252, [%r22];
	ld.shared.u32 	%r253, [%r20+88];
	ld.shared.u32 	%r254, [%r31+2816];
	add.s32 	%r255, %r254, %r253;
	min.s32 	%r256, %r252, %r255;
	st.shared.u32 	[%r22], %r256;
	ld.shared.u32 	%r257, [%r26];
	ld.shared.u32 	%r258, [%r29+88];
	ld.shared.u32 	%r259, [%r25+2816];
	add.s32 	%r260, %r259, %r258;
	min.s32 	%r261, %r257, %r260;
	st.shared.u32 	[%r26], %r261;
	bar.sync 	0;
	ld.shared.u32 	%r262, [%r22];
	ld.shared.u32 	%r263, [%r20+92];
	ld.shared.u32 	%r264, [%r31+2944];
	add.s32 	%r265, %r264, %r263;
	min.s32 	%r266, %r262, %r265;
	st.shared.u32 	[%r22], %r266;
	ld.shared.u32 	%r267, [%r26];
	ld.shared.u32 	%r268, [%r29+92];
	ld.shared.u32 	%r269, [%r25+2944];
	add.s32 	%r270, %r269, %r268;
	min.s32 	%r271, %r267, %r270;
	st.shared.u32 	[%r26], %r271;
	bar.sync 	0;
	ld.shared.u32 	%r272, [%r22];
	ld.shared.u32 	%r273, [%r20+96];
	ld.shared.u32 	%r274, [%r31+3072];
	add.s32 	%r275, %r274, %r273;
	min.s32 	%r276, %r272, %r275;
	st.shared.u32 	[%r22], %r276;
	ld.shared.u32 	%r277, [%r26];
	ld.shared.u32 	%r278, [%r29+96];
	ld.shared.u32 	%r279, [%r25+3072];
	add.s32 	%r280, %r279, %r278;
	min.s32 	%r281, %r277, %r280;
	st.shared.u32 	[%r26], %r281;
	bar.sync 	0;
	ld.shared.u32 	%r282, [%r22];
	ld.shared.u32 	%r283, [%r20+100];
	ld.shared.u32 	%r284, [%r31+3200];
	add.s32 	%r285, %r284, %r283;
	min.s32 	%r286, %r282, %r285;
	st.shared.u32 	[%r22], %r286;
	ld.shared.u32 	%r287, [%r26];
	ld.shared.u32 	%r288, [%r29+100];
	ld.shared.u32 	%r289, [%r25+3200];
	add.s32 	%r290, %r289, %r288;
	min.s32 	%r291, %r287, %r290;
	st.shared.u32 	[%r26], %r291;
	bar.sync 	0;
	ld.shared.u32 	%r292, [%r22];
	ld.shared.u32 	%r293, [%r20+104];
	ld.shared.u32 	%r294, [%r31+3328];
	add.s32 	%r295, %r294, %r293;
	min.s32 	%r296, %r292, %r295;
	st.shared.u32 	[%r22], %r296;
	ld.shared.u32 	%r297, [%r26];
	ld.shared.u32 	%r298, [%r29+104];
	ld.shared.u32 	%r299, [%r25+3328];
	add.s32 	%r300, %r299, %r298;
	min.s32 	%r301, %r297, %r300;
	st.shared.u32 	[%r26], %r301;
	bar.sync 	0;
	ld.shared.u32 	%r302, [%r22];
	ld.shared.u32 	%r303, [%r20+108];
	ld.shared.u32 	%r304, [%r31+3456];
	add.s32 	%r305, %r304, %r303;
	min.s32 	%r306, %r302, %r305;
	st.shared.u32 	[%r22], %r306;
	ld.shared.u32 	%r307, [%r26];
	ld.shared.u32 	%r308, [%r29+108];
	ld.shared.u32 	%r309, [%r25+3456];
	add.s32 	%r310, %r309, %r308;
	min.s32 	%r311, %r307, %r310;
	st.shared.u32 	[%r26], %r311;
	bar.sync 	0;
	ld.shared.u32 	%r312, [%r22];
	ld.shared.u32 	%r313, [%r20+112];
	ld.shared.u32 	%r314, [%r31+3584];
	add.s32 	%r315, %r314, %r313;
	min.s32 	%r316, %r312, %r315;
	st.shared.u32 	[%r22], %r316;
	ld.shared.u32 	%r317, [%r26];
	ld.shared.u32 	%r318, [%r29+112];
	ld.shared.u32 	%r319, [%r25+3584];
	add.s32 	%r320, %r319, %r318;
	min.s32 	%r321, %r317, %r320;
	st.shared.u32 	[%r26], %r321;
	bar.sync 	0;
	ld.shared.u32 	%r322, [%r22];
	ld.shared.u32 	%r323, [%r20+116];
	ld.shared.u32 	%r324, [%r31+3712];
	add.s32 	%r325, %r324, %r323;
	min.s32 	%r326, %r322, %r325;
	st.shared.u32 	[%r22], %r326;
	ld.shared.u32 	%r327, [%r26];
	ld.shared.u32 	%r328, [%r29+116];
	ld.shared.u32 	%r329, [%r25+3712];
	add.s32 	%r330, %r329, %r328;
	min.s32 	%r331, %r327, %r330;
	st.shared.u32 	[%r26], %r331;
	bar.sync 	0;
	ld.shared.u32 	%r332, [%r22];
	ld.shared.u32 	%r333, [%r20+120];
	ld.shared.u32 	%r334, [%r31+3840];
	add.s32 	%r335, %r334, %r333;
	min.s32 	%r336, %r332, %r335;
	st.shared.u32 	[%r22], %r336;
	ld.shared.u32 	%r337, [%r26];
	ld.shared.u32 	%r338, [%r29+120];
	ld.shared.u32 	%r339, [%r25+3840];
	add.s32 	%r340, %r339, %r338;
	min.s32 	%r341, %r337, %r340;
	st.shared.u32 	[%r26], %r341;
	bar.sync 	0;
	ld.shared.u32 	%r342, [%r22];
	ld.shared.u32 	%r343, [%r20+124];
	ld.shared.u32 	%r344, [%r31+3968];
	add.s32 	%r345, %r344, %r343;
	min.s32 	%r346, %r342, %r345;
	st.shared.u32 	[%r22], %r346;
	ld.shared.u32 	%r347, [%r26];
	ld.shared.u32 	%r348, [%r29+124];
	ld.shared.u32 	%r349, [%r25+3968];
	add.s32 	%r350, %r349, %r348;
	min.s32 	%r351, %r347, %r350;
	st.shared.u32 	[%r26], %r351;
	bar.sync 	0;
	ld.shared.u32 	%r352, [%r22];
	st.global.u32 	[%rd9], %r352;
	ld.shared.u32 	%r353, [%r26];
	st.global.u32 	[%rd12], %r353;
	ret;

}
	// .globl	_Z11proc_3_globPiiiii
.visible .entry _Z11proc_3_globPiiiii(
	.param .u64 .ptr .align 1 _Z11proc_3_globPiiiii_param_0,
	.param .u32 _Z11proc_3_globPiiiii_param_1,
	.param .u32 _Z11proc_3_globPiiiii_param_2,
	.param .u32 _Z11proc_3_globPiiiii_param_3,
	.param .u32 _Z11proc_3_globPiiiii_param_4
)
{
	.reg .b32 	%r<159>;
	.reg .b64 	%rd<16>;
	// demoted variable
	.shared .align 4 .b8 _ZZ11proc_3_globPiiiiiE6i_k_sm[4096];
	// demoted variable
	.shared .align 4 .b8 _ZZ11proc_3_globPiiiiiE6k_j_sm[4096];
	ld.param.u64 	%rd1, [_Z11proc_3_globPiiiii_param_0];
	ld.param.u32 	%r1, [_Z11proc_3_globPiiiii_param_1];
	ld.param.u32 	%r2, [_Z11proc_3_globPiiiii_param_2];
	ld.param.u32 	%r3, [_Z11proc_3_globPiiiii_param_3];
	ld.param.u32 	%r4, [_Z11proc_3_globPiiiii_param_4];
	cvta.to.global.u64 	%rd2, %rd1;
	mov.u32 	%r5, %ctaid.y;
	add.s32 	%r6, %r1, %r5;
	mov.u32 	%r7, %ctaid.x;
	add.s32 	%r8, %r2, %r7;
	mov.u32 	%r9, %tid.y;
	mov.u32 	%r10, %tid.x;
	mul.lo.s32 	%r11, %r4, %r6;
	add.s32 	%r12, %r11, %r3;
	shl.b32 	%r13, %r12, 10;
	cvt.s64.s32 	%rd3, %r13;
	add.s32 	%r14, %r11, %r8;
	shl.b32 	%r15, %r14, 10;
	cvt.s64.s32 	%rd4, %r15;
	mad.lo.s32 	%r16, %r4, %r3, %r8;
	shl.b32 	%r17, %r16, 10;
	cvt.s64.s32 	%rd5, %r17;
	shl.b32 	%r18, %r9, 5;
	add.s32 	%r19, %r18, %r10;
	cvt.u64.u32 	%rd6, %r19;
	add.s64 	%rd7, %rd3, %rd6;
	shl.b64 	%rd8, %rd7, 2;
	add.s64 	%rd9, %rd2, %rd8;
	ld.global.u32 	%r20, [%rd9];
	shl.b32 	%r21, %r9, 7;
	mov.u32 	%r22, _ZZ11proc_3_globPiiiiiE6i_k_sm;
	add.s32 	%r23, %r22, %r21;
	shl.b32 	%r24, %r10, 2;
	add.s32 	%r25, %r23, %r24;
	st.shared.u32 	[%r25], %r20;
	add.s64 	%rd10, %rd5, %rd6;
	shl.b64 	%rd11, %rd10, 2;
	add.s64 	%rd12, %rd2, %rd11;
	ld.global.u32 	%r26, [%rd12];
	mov.u32 	%r27, _ZZ11proc_3_globPiiiiiE6k_j_sm;
	add.s32 	%r28, %r27, %r24;
	add.s32 	%r29, %r28, %r21;
	st.shared.u32 	[%r29], %r26;
	bar.sync 	0;
	add.s64 	%rd13, %rd4, %rd6;
	shl.b64 	%rd14, %rd13, 2;
	add.s64 	%rd15, %rd2, %rd14;
	ld.global.u32 	%r30, [%rd15];
	ld.shared.u32 	%r31, [%r23];
	ld.shared.u32 	%r32, [%r28];
	add.s32 	%r33, %r32, %r31;
	min.s32 	%r34, %r33, %r30;
	ld.shared.u32 	%r35, [%r23+4];
	ld.shared.u32 	%r36, [%r28+128];
	add.s32 	%r37, %r36, %r35;
	min.s32 	%r38, %r37, %r34;
	ld.shared.u32 	%r39, [%r23+8];
	ld.shared.u32 	%r40, [%r28+256];
	add.s32 	%r41, %r40, %r39;
	min.s32 	%r42, %r41, %r38;
	ld.shared.u32 	%r43, [%r23+12];
	ld.shared.u32 	%r44, [%r28+384];
	add.s32 	%r45, %r44, %r43;
	min.s32 	%r46, %r45, %r42;
	ld.shared.u32 	%r47, [%r23+16];
	ld.shared.u32 	%r48, [%r28+512];
	add.s32 	%r49, %r48, %r47;
	min.s32 	%r50, %r49, %r46;
	ld.shared.u32 	%r51, [%r23+20];
	ld.shared.u32 	%r52, [%r28+640];
	add.s32 	%r53, %r52, %r51;
	min.s32 	%r54, %r53, %r50;
	ld.shared.u32 	%r55, [%r23+24];
	ld.shared.u32 	%r56, [%r28+768];
	add.s32 	%r57, %r56, %r55;
	min.s32 	%r58, %r57, %r54;
	ld.shared.u32 	%r59, [%r23+28];
	ld.shared.u32 	%r60, [%r28+896];
	add.s32 	%r61, %r60, %r59;
	min.s32 	%r62, %r61, %r58;
	ld.shared.u32 	%r63, [%r23+32];
	ld.shared.u32 	%r64, [%r28+1024];
	add.s32 	%r65, %r64, %r63;
	min.s32 	%r66, %r65, %r62;
	ld.shared.u32 	%r67, [%r23+36];
	ld.shared.u32 	%r68, [%r28+1152];
	add.s32 	%r69, %r68, %r67;
	min.s32 	%r70, %r69, %r66;
	ld.shared.u32 	%r71, [%r23+40];
	ld.shared.u32 	%r72, [%r28+1280];
	add.s32 	%r73, %r72, %r71;
	min.s32 	%r74, %r73, %r70;
	ld.shared.u32 	%r75, [%r23+44];
	ld.shared.u32 	%r76, [%r28+1408];
	add.s32 	%r77, %r76, %r75;
	min.s32 	%r78, %r77, %r74;
	ld.shared.u32 	%r79, [%r23+48];
	ld.shared.u32 	%r80, [%r28+1536];
	add.s32 	%r81, %r80, %r79;
	min.s32 	%r82, %r81, %r78;
	ld.shared.u32 	%r83, [%r23+52];
	ld.shared.u32 	%r84, [%r28+1664];
	add.s32 	%r85, %r84, %r83;
	min.s32 	%r86, %r85, %r82;
	ld.shared.u32 	%r87, [%r23+56];
	ld.shared.u32 	%r88, [%r28+1792];
	add.s32 	%r89, %r88, %r87;
	min.s32 	%r90, %r89, %r86;
	ld.shared.u32 	%r91, [%r23+60];
	ld.shared.u32 	%r92, [%r28+1920];
	add.s32 	%r93, %r92, %r91;
	min.s32 	%r94, %r93, %r90;
	ld.shared.u32 	%r95, [%r23+64];
	ld.shared.u32 	%r96, [%r28+2048];
	add.s32 	%r97, %r96, %r95;
	min.s32 	%r98, %r97, %r94;
	ld.shared.u32 	%r99, [%r23+68];
	ld.shared.u32 	%r100, [%r28+2176];
	add.s32 	%r101, %r100, %r99;
	min.s32 	%r102, %r101, %r98;
	ld.shared.u32 	%r103, [%r23+72];
	ld.shared.u32 	%r104, [%r28+2304];
	add.s32 	%r105, %r104, %r103;
	min.s32 	%r106, %r105, %r102;
	ld.shared.u32 	%r107, [%r23+76];
	ld.shared.u32 	%r108, [%r28+2432];
	add.s32 	%r109, %r108, %r107;
	min.s32 	%r110, %r109, %r106;
	ld.shared.u32 	%r111, [%r23+80];
	ld.shared.u32 	%r112, [%r28+2560];
	add.s32 	%r113, %r112, %r111;
	min.s32 	%r114, %r113, %r110;
	ld.shared.u32 	%r115, [%r23+84];
	ld.shared.u32 	%r116, [%r28+2688];
	add.s32 	%r117, %r116, %r115;
	min.s32 	%r118, %r117, %r114;
	ld.shared.u32 	%r119, [%r23+88];
	ld.shared.u32 	%r120, [%r28+2816];
	add.s32 	%r121, %r120, %r119;
	min.s32 	%r122, %r121, %r118;
	ld.shared.u32 	%r123, [%r23+92];
	ld.shared.u32 	%r124, [%r28+2944];
	add.s32 	%r125, %r124, %r123;
	min.s32 	%r126, %r125, %r122;
	ld.shared.u32 	%r127, [%r23+96];
	ld.shared.u32 	%r128, [%r28+3072];
	add.s32 	%r129, %r128, %r127;
	min.s32 	%r130, %r129, %r126;
	ld.shared.u32 	%r131, [%r23+100];
	ld.shared.u32 	%r132, [%r28+3200];
	add.s32 	%r133, %r132, %r131;
	min.s32 	%r134, %r133, %r130;
	ld.shared.u32 	%r135, [%r23+104];
	ld.shared.u32 	%r136, [%r28+3328];
	add.s32 	%r137, %r136, %r135;
	min.s32 	%r138, %r137, %r134;
	ld.shared.u32 	%r139, [%r23+108];
	ld.shared.u32 	%r140, [%r28+3456];
	add.s32 	%r141, %r140, %r139;
	min.s32 	%r142, %r141, %r138;
	ld.shared.u32 	%r143, [%r23+112];
	ld.shared.u32 	%r144, [%r28+3584];
	add.s32 	%r145, %r144, %r143;
	min.s32 	%r146, %r145, %r142;
	ld.shared.u32 	%r147, [%r23+116];
	ld.shared.u32 	%r148, [%r28+3712];
	add.s32 	%r149, %r148, %r147;
	min.s32 	%r150, %r149, %r146;
	ld.shared.u32 	%r151, [%r23+120];
	ld.shared.u32 	%r152, [%r28+3840];
	add.s32 	%r153, %r152, %r151;
	min.s32 	%r154, %r153, %r150;
	ld.shared.u32 	%r155, [%r23+124];
	ld.shared.u32 	%r156, [%r28+3968];
	add.s32 	%r157, %r156, %r155;
	min.s32 	%r158, %r157, %r154;
	st.global.u32 	[%rd15], %r158;
	ret;

}


// ===== COMPILED SASS (sm_100) =====

	.target	sm_100

	.elftype	@"ET_EXEC"


//--------------------- .note.nv.tkinfo           --------------------------
	.section	.note.nv.tkinfo,"",@"SHT_NOTE"
	.sectionflags	@"SHF_NOTE_NV_TKINFO"
	.tkinfo
        /*0018*/ 	.word	0x00000002
        /*0030*/ 	.string	""
        /*0030*/ 	.string	"ptxas"
        /*0030*/ 	.string	"Cuda compilation tools, release 13.0, V13.0.88"
        /*0030*/ 	.string	"Build cuda_13.0.r13.0/compiler.36424714_0"
        /*0030*/ 	.string	"-arch sm_100 -m 64 "



//--------------------- .note.nv.cuinfo           --------------------------
	.section	.note.nv.cuinfo,"",@"SHT_NOTE"
	.sectionflags	@"SHF_NOTE_NV_CUINFO"
        /*0018*/ 	.short	0x0002
        /*001a*/ 	.short	0x0064
        /*001c*/ 	.short	0x0082
	.zero		2


//--------------------- .nv.info                  --------------------------
	.section	.nv.info,"",@"SHT_CUDA_INFO"
	.align	4


	//----- nvinfo : EIATTR_REGCOUNT
	.align		4
        /*0000*/ 	.byte	0x04, 0x2f
        /*0002*/ 	.short	(.L_1 - .L_0)
	.align		4
.L_0:
        /*0004*/ 	.word	index@(_Z11proc_1_globPiii)
        /*0008*/ 	.word	0x0000000e


	//----- nvinfo : EIATTR_FRAME_SIZE
	.align		4
.L_1:
        /*000c*/ 	.byte	0x04, 0x11
        /*000e*/ 	.short	(.L_3 - .L_2)
	.align		4
.L_2:
        /*0010*/ 	.word	index@(_Z11proc_1_globPiii)
        /*0014*/ 	.word	0x00000000


	//----- nvinfo : EIATTR_REGCOUNT
	.align		4
.L_3:
        /*0018*/ 	.byte	0x04, 0x2f
        /*001a*/ 	.short	(.L_5 - .L_4)
	.align		4
.L_4:
        /*001c*/ 	.word	index@(_Z11proc_2_globPiiii)
        /*0020*/ 	.word	0x00000014


	//----- nvinfo : EIATTR_FRAME_SIZE
	.align		4
.L_5:
        /*0024*/ 	.byte	0x04, 0x11
        /*0026*/ 	.short	(.L_7 - .L_6)
	.align		4
.L_6:
        /*0028*/ 	.word	index@(_Z11proc_2_globPiiii)
        /*002c*/ 	.word	0x00000000


	//----- nvinfo : EIATTR_REGCOUNT
	.align		4
.L_7:
        /*0030*/ 	.byte	0x04, 0x2f
        /*0032*/ 	.short	(.L_9 - .L_8)
	.align		4
.L_8:
        /*0034*/ 	.word	index@(_Z11proc_3_globPiiiii)
        /*0038*/ 	.word	0x00000020


	//----- nvinfo : EIATTR_FRAME_SIZE
	.align		4
.L_9:
        /*003c*/ 	.byte	0x04, 0x11
        /*003e*/ 	.short	(.L_11 - .L_10)
	.align		4
.L_10:
        /*0040*/ 	.word	index@(_Z11proc_3_globPiiiii)
        /*0044*/ 	.word	0x00000000


	//----- nvinfo : EIATTR_MIN_STACK_SIZE
	.align		4
.L_11:
        /*0048*/ 	.byte	0x04, 0x12
        /*004a*/ 	.short	(.L_13 - .L_12)
	.align		4
.L_12:
        /*004c*/ 	.word	index@(_Z11proc_3_globPiiiii)
        /*0050*/ 	.word	0x00000000


	//----- nvinfo : EIATTR_MIN_STACK_SIZE
	.align		4
.L_13:
        /*0054*/ 	.byte	0x04, 0x12
        /*0056*/ 	.short	(.L_15 - .L_14)
	.align		4
.L_14:
        /*0058*/ 	.word	index@(_Z11proc_2_globPiiii)
        /*005c*/ 	.word	0x00000000


	//----- nvinfo : EIATTR_MIN_STACK_SIZE
	.align		4
.L_15:
        /*0060*/ 	.byte	0x04, 0x12
        /*0062*/ 	.short	(.L_17 - .L_16)
	.align		4
.L_16:
        /*0064*/ 	.word	index@(_Z11proc_1_globPiii)
        /*0068*/ 	.word	0x00000000
.L_17:


//--------------------- .nv.compat                --------------------------
	.section	.nv.compat,"",@"SHT_CUDA_COMPAT_INFO"
	.align	4
        /*0000*/ 	.byte	0x02, 0x09, 0x00, 0x00, 0x02, 0x02, 0x01, 0x00, 0x02, 0x05, 0x05, 0x00, 0x03, 0x07, 0x01, 0x01
        /*0010*/ 	.byte	0x02, 0x03, 0x00, 0x00, 0x02, 0x06, 0x01, 0x00, 0x04, 0x0b, 0x08, 0x00, 0x09, 0x00, 0x00, 0x00
        /*0020*/ 	.byte	0x00, 0x00, 0x00, 0x00


//--------------------- .nv.info._Z11proc_3_globPiiiii --------------------------
	.section	.nv.info._Z11proc_3_globPiiiii,"",@"SHT_CUDA_INFO"
	.sectionflags	@""
	.align	4


	//----- nvinfo : EIATTR_CUDA_API_VERSION
	.align		4
        /*0000*/ 	.byte	0x04, 0x37
        /*0002*/ 	.short	(.L_19 - .L_18)
.L_18:
        /*0004*/ 	.word	0x00000082


	//----- nvinfo : EIATTR_KPARAM_INFO
	.align		4
.L_19:
        /*0008*/ 	.byte	0x04, 0x17
        /*000a*/ 	.short	(.L_21 - .L_20)
.L_20:
        /*000c*/ 	.word	0x00000000
        /*0010*/ 	.short	0x0004
        /*0012*/ 	.short	0x0014
        /*0014*/ 	.byte	0x00, 0xf0, 0x11, 0x00


	//----- nvinfo : EIATTR_KPARAM_INFO
	.align		4
.L_21:
        /*0018*/ 	.byte	0x04, 0x17
        /*001a*/ 	.short	(.L_23 - .L_22)
.L_22:
        /*001c*/ 	.word	0x00000000
        /*0020*/ 	.short	0x0003
        /*0022*/ 	.short	0x0010
        /*0024*/ 	.byte	0x00, 0xf0, 0x11, 0x00


	//----- nvinfo : EIATTR_KPARAM_INFO
	.align		4
.L_23:
        /*0028*/ 	.byte	0x04, 0x17
        /*002a*/ 	.short	(.L_25 - .L_24)
.L_24:
        /*002c*/ 	.word	0x00000000
        /*0030*/ 	.short	0x0002
        /*0032*/ 	.short	0x000c
        /*0034*/ 	.byte	0x00, 0xf0, 0x11, 0x00


	//----- nvinfo : EIATTR_KPARAM_INFO
	.align		4
.L_25:
        /*0038*/ 	.byte	0x04, 0x17
        /*003a*/ 	.short	(.L_27 - .L_26)
.L_26:
        /*003c*/ 	.word	0x00000000
        /*0040*/ 	.short	0x0001
        /*0042*/ 	.short	0x0008
        /*0044*/ 	.byte	0x00, 0xf0, 0x11, 0x00


	//----- nvinfo : EIATTR_KPARAM_INFO
	.align		4
.L_27:
        /*0048*/ 	.byte	0x04, 0x17
        /*004a*/ 	.short	(.L_29 - .L_28)
.L_28:
        /*004c*/ 	.word	0x00000000
        /*0050*/ 	.short	0x0000
        /*0052*/ 	.short	0x0000
        /*0054*/ 	.byte	0x00, 0xf5, 0x21, 0x00


	//----- nvinfo : EIATTR_SPARSE_MMA_MASK
	.align		4
.L_29:
        /*0058*/ 	.byte	0x03, 0x50
        /*005a*/ 	.short	0x0000


	//----- nvinfo : EIATTR_MAXREG_COUNT
	.align		4
        /*005c*/ 	.byte	0x03, 0x1b
        /*005e*/ 	.short	0x00ff


	//----- nvinfo : EIATTR_NUM_BARRIERS
	.align		4
        /*0060*/ 	.byte	0x02, 0x4c
        /*0062*/ 	.byte	0x01
	.zero		1


	//----- nvinfo : EIATTR_MERCURY_ISA_VERSION
	.align		4
        /*0064*/ 	.byte	0x03, 0x5f
        /*0066*/ 	.short	0x0101


	//----- nvinfo : EIATTR_VRC_CTA_INIT_COUNT
	.align		4
        /*0068*/ 	.byte	0x02, 0x4a
	.zero		1
	.zero		1


	//----- nvinfo : EIATTR_EXIT_INSTR_OFFSETS
	.align		4
        /*006c*/ 	.byte	0x04, 0x1c
        /*006e*/ 	.short	(.L_31 - .L_30)


	//   ....[0]....
.L_30:
        /*0070*/ 	.word	0x00000750


	//----- nvinfo : EIATTR_CBANK_PARAM_SIZE
	.align		4
.L_31:
        /*0074*/ 	.byte	0x03, 0x19
        /*0076*/ 	.short	0x0018


	//----- nvinfo : EIATTR_PARAM_CBANK
	.align		4
        /*0078*/ 	.byte	0x04, 0x0a
        /*007a*/ 	.short	(.L_33 - .L_32)
	.align		4
.L_32:
        /*007c*/ 	.word	index@(.nv.constant0._Z11proc_3_globPiiiii)
        /*0080*/ 	.short	0x0380
        /*0082*/ 	.short	0x0018


	//----- nvinfo : EIATTR_SW_WAR
	.align		4
.L_33:
        /*0084*/ 	.byte	0x04, 0x36
        /*0086*/ 	.short	(.L_35 - .L_34)
.L_34:
        /*0088*/ 	.word	0x00000008
.L_35:


//--------------------- .nv.info._Z11proc_2_globPiiii --------------------------
	.section	.nv.info._Z11proc_2_globPiiii,"",@"SHT_CUDA_INFO"
	.sectionflags	@""
	.align	4


	//----- nvinfo : EIATTR_CUDA_API_VERSION
	.align		4
        /*0000*/ 	.byte	0x04, 0x37
        /*0002*/ 	.short	(.L_37 - .L_36)
.L_36:
        /*0004*/ 	.word	0x00000082


	//----- nvinfo : EIATTR_KPARAM_INFO
	.align		4
.L_37:
        /*0008*/ 	.byte	0x04, 0x17
        /*000a*/ 	.short	(.L_39 - .L_38)
.L_38:
        /*000c*/ 	.word	0x00000000
        /*0010*/ 	.short	0x0003
        /*0012*/ 	.short	0x0010
        /*0014*/ 	.byte	0x00, 0xf0, 0x11, 0x00


	//----- nvinfo : EIATTR_KPARAM_INFO
	.align		4
.L_39:
        /*0018*/ 	.byte	0x04, 0x17
        /*001a*/ 	.short	(.L_41 - .L_40)
.L_40:
        /*001c*/ 	.word	0x00000000
        /*0020*/ 	.short	0x0002
        /*0022*/ 	.short	0x000c
        /*0024*/ 	.byte	0x00, 0xf0, 0x11, 0x00


	//----- nvinfo : EIATTR_KPARAM_INFO
	.align		4
.L_41:
        /*0028*/ 	.byte	0x04, 0x17
        /*002a*/ 	.short	(.L_43 - .L_42)
.L_42:
        /*002c*/ 	.word	0x00000000
        /*0030*/ 	.short	0x0001
        /*0032*/ 	.short	0x0008
        /*0034*/ 	.byte	0x00, 0xf0, 0x11, 0x00


	//----- nvinfo : EIATTR_KPARAM_INFO
	.align		4
.L_43:
        /*0038*/ 	.byte	0x04, 0x17
        /*003a*/ 	.short	(.L_45 - .L_44)
.L_44:
        /*003c*/ 	.word	0x00000000
        /*0040*/ 	.short	0x0000
        /*0042*/ 	.short	0x0000
        /*0044*/ 	.byte	0x00, 0xf5, 0x21, 0x00


	//----- nvinfo : EIATTR_SPARSE_MMA_MASK
	.align		4
.L_45:
        /*0048*/ 	.byte	0x03, 0x50
        /*004a*/ 	.short	0x0000


	//----- nvinfo : EIATTR_MAXREG_COUNT
	.align		4
        /*004c*/ 	.byte	0x03, 0x1b
        /*004e*/ 	.short	0x00ff


	//----- nvinfo : EIATTR_NUM_BARRIERS
	.align		4
        /*0050*/ 	.byte	0x02, 0x4c
        /*0052*/ 	.byte	0x01
	.zero		1


	//----- nvinfo : EIATTR_MERCURY_ISA_VERSION
	.align		4
        /*0054*/ 	.byte	0x03, 0x5f
        /*0056*/ 	.short	0x0101


	//----- nvinfo : EIATTR_VRC_CTA_INIT_COUNT
	.align		4
        /*0058*/ 	.byte	0x02, 0x4a
	.zero		1
	.zero		1


	//----- nvinfo : EIATTR_EXIT_INSTR_OFFSETS
	.align		4
        /*005c*/ 	.byte	0x04, 0x1c
        /*005e*/ 	.short	(.L_47 - .L_46)


	//   ....[0]....
.L_46:
        /*0060*/ 	.word	0x00001950


	//----- nvinfo : EIATTR_CBANK_PARAM_SIZE
	.align		4
.L_47:
        /*0064*/ 	.byte	0x03, 0x19
        /*0066*/ 	.short	0x0014


	//----- nvinfo : EIATTR_PARAM_CBANK
	.align		4
        /*0068*/ 	.byte	0x04, 0x0a
        /*006a*/ 	.short	(.L_49 - .L_48)
	.align		4
.L_48:
        /*006c*/ 	.word	index@(.nv.constant0._Z11proc_2_globPiiii)
        /*0070*/ 	.short	0x0380
        /*0072*/ 	.short	0x0014


	//----- nvinfo : EIATTR_SW_WAR
	.align		4
.L_49:
        /*0074*/ 	.byte	0x04, 0x36
        /*0076*/ 	.short	(.L_51 - .L_50)
.L_50:
        /*0078*/ 	.word	0x00000008
.L_51:


//--------------------- .nv.info._Z11proc_1_globPiii --------------------------
	.section	.nv.info._Z11proc_1_globPiii,"",@"SHT_CUDA_INFO"
	.sectionflags	@""
	.align	4


	//----- nvinfo : EIATTR_CUDA_API_VERSION
	.align		4
        /*0000*/ 	.byte	0x04, 0x37
        /*0002*/ 	.short	(.L_53 - .L_52)
.L_52:
        /*0004*/ 	.word	0x00000082


	//----- nvinfo : EIATTR_KPARAM_INFO
	.align		4
.L_53:
        /*0008*/ 	.byte	0x04, 0x17
        /*000a*/ 	.short	(.L_55 - .L_54)
.L_54:
        /*000c*/ 	.word	0x00000000
        /*0010*/ 	.short	0x0002
        /*0012*/ 	.short	0x000c
        /*0014*/ 	.byte	0x00, 0xf0, 0x11, 0x00


	//----- nvinfo : EIATTR_KPARAM_INFO
	.align		4
.L_55:
        /*0018*/ 	.byte	0x04, 0x17
        /*001a*/ 	.short	(.L_57 - .L_56)
.L_56:
        /*001c*/ 	.word	0x00000000
        /*0020*/ 	.short	0x0001
        /*0022*/ 	.short	0x0008
        /*0024*/ 	.byte	0x00, 0xf0, 0x11, 0x00


	//----- nvinfo : EIATTR_KPARAM_INFO
	.align		4
.L_57:
        /*0028*/ 	.byte	0x04, 0x17
        /*002a*/ 	.short	(.L_59 - .L_58)
.L_58:
        /*002c*/ 	.word	0x00000000
        /*0030*/ 	.short	0x0000
        /*0032*/ 	.short	0x0000
        /*0034*/ 	.byte	0x00, 0xf5, 0x21, 0x00


	//----- nvinfo : EIATTR_SPARSE_MMA_MASK
	.align		4
.L_59:
        /*0038*/ 	.byte	0x03, 0x50
        /*003a*/ 	.short	0x0000


	//----- nvinfo : EIATTR_MAXREG_COUNT
	.align		4
        /*003c*/ 	.byte	0x03, 0x1b
        /*003e*/ 	.short	0x00ff


	//----- nvinfo : EIATTR_NUM_BARRIERS
	.align		4
        /*0040*/ 	.byte	0x02, 0x4c
        /*0042*/ 	.byte	0x01
	.zero		1


	//----- nvinfo : EIATTR_MERCURY_ISA_VERSION
	.align		4
        /*0044*/ 	.byte	0x03, 0x5f
        /*0046*/ 	.short	0x0101


	//----- nvinfo : EIATTR_VRC_CTA_INIT_COUNT
	.align		4
        /*0048*/ 	.byte	0x02, 0x4a
	.zero		1
	.zero		1


	//----- nvinfo : EIATTR_EXIT_INSTR_OFFSETS
	.align		4
        /*004c*/ 	.byte	0x04, 0x1c
        /*004e*/ 	.short	(.L_61 - .L_60)


	//   ....[0]....
.L_60:
        /*0050*/ 	.word	0x00000f80


	//----- nvinfo : EIATTR_CBANK_PARAM_SIZE
	.align		4
.L_61:
        /*0054*/ 	.byte	0x03, 0x19
        /*0056*/ 	.short	0x0010


	//----- nvinfo : EIATTR_PARAM_CBANK
	.align		4
        /*0058*/ 	.byte	0x04, 0x0a
        /*005a*/ 	.short	(.L_63 - .L_62)
	.align		4
.L_62:
        /*005c*/ 	.word	index@(.nv.constant0._Z11proc_1_globPiii)
        /*0060*/ 	.short	0x0380
        /*0062*/ 	.short	0x0010


	//----- nvinfo : EIATTR_SW_WAR
	.align		4
.L_63:
        /*0064*/ 	.byte	0x04, 0x36
        /*0066*/ 	.short	(.L_65 - .L_64)
.L_64:
        /*0068*/ 	.word	0x00000008
.L_65:


//--------------------- .nv.callgraph             --------------------------
	.section	.nv.callgraph,"",@"SHT_CUDA_CALLGRAPH"
	.align	4
	.sectionentsize	8
	.align		4
        /*0000*/ 	.word	0x00000000
	.align		4
        /*0004*/ 	.word	0xffffffff
	.align		4
        /*0008*/ 	.word	0x00000000
	.align		4
        /*000c*/ 	.word	0xfffffffe
	.align		4
        /*0010*/ 	.word	0x00000000
	.align		4
        /*0014*/ 	.word	0xfffffffd
	.align		4
        /*0018*/ 	.word	0x00000000
	.align		4
        /*001c*/ 	.word	0xfffffffc


//--------------------- .text._Z11proc_3_globPiiiii --------------------------
	.section	.text._Z11proc_3_globPiiiii,"ax",@progbits
	.align	128
        .global         _Z11proc_3_globPiiiii
        .type           _Z11proc_3_globPiiiii,@function
        .size           _Z11proc_3_globPiiiii,(.L_x_3 - _Z11proc_3_globPiiiii)
        .other          _Z11proc_3_globPiiiii,@"STO_CUDA_ENTRY STV_DEFAULT"
_Z11proc_3_globPiiiii:
.text._Z11proc_3_globPiiiii:
[----:B------:R-:W-:Y:S01]  /*0000*/  LDC R1, c[0x0][0x37c] ;  /* 0x0000df00ff017b82 */ /* 0x000fe20000000800 */
[----:B------:R-:W0:Y:S07]  /*0010*/  S2R R0, SR_CTAID.X ;  /* 0x0000000000007919 */ /* 0x000e2e0000002500 */
[----:B------:R-:W1:Y:S01]  /*0020*/  S2UR UR4, SR_CTAID.Y ;  /* 0x00000000000479c3 */ /* 0x000e620000002600 */
[----:B------:R-:W1:Y:S01]  /*0030*/  LDCU.128 UR12, c[0x0][0x380] ;  /* 0x00007000ff0c77ac */ /* 0x000e620008000c00 */
[----:B------:R-:W2:Y:S01]  /*0040*/  S2R R5, SR_TID.Y ;  /* 0x0000000000057919 */ /* 0x000ea20000002200 */
[----:B------:R-:W3:Y:S01]  /*0050*/  LDCU.64 UR8, c[0x0][0x358] ;  /* 0x00006b00ff0877ac */ /* 0x000ee20008000a00 */
[----:B------:R-:W2:Y:S04]  /*0060*/  S2R R12, SR_TID.X ;  /* 0x00000000000c7919 */ /* 0x000ea80000002100 */
[----:B------:R-:W4:Y:S01]  /*0070*/  LDC.64 R2, c[0x0][0x390] ;  /* 0x0000e400ff027b82 */ /* 0x000f220000000a00 */
[----:B-1----:R-:W-:Y:S01]  /*0080*/  UIADD3 UR4, UPT, UPT, UR4, UR14, URZ ;  /* 0x0000000e04047290 */ /* 0x002fe2000fffe0ff */
[----:B0-----:R-:W-:-:S05]  /*0090*/  VIADD R0, R0, UR15 ;  /* 0x0000000f00007c36 */ /* 0x001fca0008000000 */
[C---:B----4-:R-:W-:Y:S02]  /*00a0*/  IMAD R4, R3.reuse, UR4, R2 ;  /* 0x0000000403047c24 */ /* 0x050fe4000f8e0202 */
[----:B------:R-:W-:Y:S02]  /*00b0*/  IMAD R2, R3, R2, R0 ;  /* 0x0000000203027224 */ /* 0x000fe400078e0200 */
[----:B------:R-:W-:Y:S02]  /*00c0*/  IMAD.SHL.U32 R4, R4, 0x400, RZ ;  /* 0x0000040004047824 */ /* 0x000fe400078e00ff */
[----:B--2---:R-:W-:Y:S02]  /*00d0*/  IMAD R11, R5, 0x20, R12 ;  /* 0x00000020050b7824 */ /* 0x004fe400078e020c */
[----:B------:R-:W-:-:S03]  /*00e0*/  IMAD.SHL.U32 R2, R2, 0x400, RZ ;  /* 0x0000040002027824 */ /* 0x000fc600078e00ff */
[-C--:B------:R-:W-:Y:S02]  /*00f0*/  IADD3 R7, P1, PT, R4, R11.reuse, RZ ;  /* 0x0000000b04077210 */ /* 0x080fe40007f3e0ff */
[----:B------:R-:W-:Y:S02]  /*0100*/  IADD3 R9, P0, PT, R2, R11, RZ ;  /* 0x0000000b02097210 */ /* 0x000fe40007f1e0ff */
[----:B------:R-:W-:Y:S02]  /*0110*/  LEA.HI.X.SX32 R4, R4, RZ, 0x1, P1 ;  /* 0x000000ff04047211 */ /* 0x000fe400008f0eff */
[----:B------:R-:W-:Y:S02]  /*0120*/  LEA R6, P1, R7, UR12, 0x2 ;  /* 0x0000000c07067c11 */ /* 0x000fe4000f8210ff */
[----:B------:R-:W-:Y:S02]  /*0130*/  LEA.HI.X.SX32 R2, R2, RZ, 0x1, P0 ;  /* 0x000000ff02027211 */ /* 0x000fe400000f0eff */
[----:B------:R-:W-:-:S02]  /*0140*/  LEA R8, P0, R9, UR12, 0x2 ;  /* 0x0000000c09087c11 */ /* 0x000fc4000f8010ff */
[----:B------:R-:W-:Y:S02]  /*0150*/  LEA.HI.X R7, R7, UR13, R4, 0x2, P1 ;  /* 0x0000000d07077c11 */ /* 0x000fe400088f1404 */
[----:B------:R-:W-:-:S03]  /*0160*/  LEA.HI.X R9, R9, UR13, R2, 0x2, P0 ;  /* 0x0000000d09097c11 */ /* 0x000fc600080f1402 */
[----:B---3--:R-:W2:Y:S04]  /*0170*/  LDG.E R10, desc[UR8][R6.64] ;  /* 0x00000008060a7981 */ /* 0x008ea8000c1e1900 */
[----:B------:R0:W3:Y:S01]  /*0180*/  LDG.E R8, desc[UR8][R8.64] ;  /* 0x0000000808087981 */ /* 0x0000e2000c1e1900 */
[----:B------:R-:W1:Y:S01]  /*0190*/  S2UR UR6, SR_CgaCtaId ;  /* 0x00000000000679c3 */ /* 0x000e620000008800 */
[----:B------:R-:W-:Y:S01]  /*01a0*/  IMAD R0, R3, UR4, R0 ;  /* 0x0000000403007c24 */ /* 0x000fe2000f8e0200 */
[----:B------:R-:W-:Y:S02]  /*01b0*/  UMOV UR4, 0x400 ;  /* 0x0000040000047882 */ /* 0x000fe40000000000 */
[----:B------:R-:W-:Y:S01]  /*01c0*/  UIADD3 UR5, UPT, UPT, UR4, 0x1000, URZ ;  /* 0x0000100004057890 */ /* 0x000fe2000fffe0ff */
[----:B------:R-:W-:-:S05]  /*01d0*/  IMAD.SHL.U32 R0, R0, 0x400, RZ ;  /* 0x0000040000007824 */ /* 0x000fca00078e00ff */
[----:B------:R-:W-:-:S04]  /*01e0*/  IADD3 R11, P0, PT, R0, R11, RZ ;  /* 0x0000000b000b7210 */ /* 0x000fc80007f1e0ff */
[----:B------:R-:W-:Y:S02]  /*01f0*/  LEA.HI.X.SX32 R4, R0, RZ, 0x1, P0 ;  /* 0x000000ff00047211 */ /* 0x000fe400000f0eff */
[----:B------:R-:W-:-:S04]  /*0200*/  LEA R28, P1, R11, UR12, 0x2 ;  /* 0x0000000c0b1c7c11 */ /* 0x000fc8000f8210ff */
[----:B------:R-:W-:Y:S01]  /*0210*/  LEA.HI.X R29, R11, UR13, R4, 0x2, P1 ;  /* 0x0000000d0b1d7c11 */ /* 0x000fe200088f1404 */
[----:B-1----:R-:W-:Y:S02]  /*0220*/  ULEA UR4, UR6, UR4, 0x18 ;  /* 0x0000000406047291 */ /* 0x002fe4000f8ec0ff */
[----:B------:R-:W-:-:S04]  /*0230*/  ULEA UR5, UR6, UR5, 0x18 ;  /* 0x0000000506057291 */ /* 0x000fc8000f8ec0ff */
[----:B------:R-:W-:Y:S02]  /*0240*/  LEA R2, R5, UR4, 0x7 ;  /* 0x0000000405027c11 */ /* 0x000fe4000f8e38ff */
[----:B------:R-:W-:-:S03]  /*0250*/  LEA R0, R12, UR5, 0x2 ;  /* 0x000000050c007c11 */ /* 0x000fc6000f8e10ff */
[----:B------:R-:W-:Y:S02]  /*0260*/  IMAD R3, R12, 0x4, R2 ;  /* 0x000000040c037824 */ /* 0x000fe400078e0202 */
[----:B0-----:R-:W-:-:S03]  /*0270*/  IMAD R9, R5, 0x80, R0 ;  /* 0x0000008005097824 */ /* 0x001fc600078e0200 */
[----:B--2---:R-:W-:Y:S04]  /*0280*/  STS [R3], R10 ;  /* 0x0000000a03007388 */ /* 0x004fe80000000800 */
[----:B---3--:R-:W-:Y:S01]  /*0290*/  STS [R9], R8 ;  /* 0x0000000809007388 */ /* 0x008fe20000000800 */
[----:B------:R-:W-:Y:S06]  /*02a0*/  BAR.SYNC.DEFER_BLOCKING 0x0 ;  /* 0x0000000000007b1d */ /* 0x000fec0000010000 */
[----:B------:R-:W2:Y:S04]  /*02b0*/  LDG.E R11, desc[UR8][R28.64] ;  /* 0x000000081c0b7981 */ /* 0x000ea8000c1e1900 */
[----:B------:R-:W-:Y:S04]  /*02c0*/  LDS R18, [R0] ;  /* 0x0000000000127984 */ /* 0x000fe80000000800 */
[----:B------:R-:W2:Y:S04]  /*02d0*/  LDS.128 R4, [R2] ;  /* 0x0000000002047984 */ /* 0x000ea80000000c00 */
[----:B------:R-:W0:Y:S04]  /*02e0*/  LDS R19, [R0+0x80] ;  /* 0x0000800000137984 */ /* 0x000e280000000800 */
[----:B------:R-:W1:Y:S04]  /*02f0*/  LDS R17, [R0+0x100] ;  /* 0x0001000000117984 */ /* 0x000e680000000800 */
[----:B------:R-:W3:Y:S04]  /*0300*/  LDS R16, [R0+0x180] ;  /* 0x0001800000107984 */ /* 0x000ee80000000800 */
[----:B------:R-:W-:Y:S04]  /*0310*/  LDS R27, [R0+0x200] ;  /* 0x00020000001b7984 */ /* 0x000fe80000000800 */
[----:B------:R-:W4:Y:S04]  /*0320*/  LDS.128 R12, [R2+0x10] ;  /* 0x00001000020c7984 */ /* 0x000f280000000c00 */
[----:B------:R-:W5:Y:S04]  /*0330*/  LDS R22, [R0+0x280] ;  /* 0x0002800000167984 */ /* 0x000f680000000800 */
[----:B------:R-:W5:Y:S04]  /*0340*/  LDS R25, [R0+0x300] ;  /* 0x0003000000197984 */ /* 0x000f680000000800 */
[----:B------:R-:W5:Y:S04]  /*0350*/  LDS R24, [R0+0x380] ;  /* 0x0003800000187984 */ /* 0x000f680000000800 */
[----:B------:R-:W-:Y:S04]  /*0360*/  LDS R3, [R0+0x400] ;  /* 0x0004000000037984 */ /* 0x000fe80000000800 */
[----:B------:R-:W-:Y:S04]  /*0370*/  LDS R21, [R0+0x500] ;  /* 0x0005000000157984 */ /* 0x000fe80000000800 */
[----:B------:R-:W-:Y:S04]  /*0380*/  LDS R20, [R0+0x580] ;  /* 0x0005800000147984 */ /* 0x000fe80000000800 */
[----:B------:R-:W-:Y:S04]  /*0390*/  LDS R23, [R0+0x600] ;  /* 0x0006000000177984 */ /* 0x000fe80000000800 */
[----:B------:R-:W-:Y:S01]  /*03a0*/  LDS R26, [R0+0x980] ;  /* 0x00098000001a7984 */ /* 0x000fe20000000800 */
[----:B--2---:R-:W-:-:S03]  /*03b0*/  VIADDMNMX R18, R18, R4, R11, PT ;  /* 0x0000000412127246 */ /* 0x004fc6000380010b */
[----:B------:R-:W2:Y:S01]  /*03c0*/  LDS.128 R8, [R2+0x20] ;  /* 0x0000200002087984 */ /* 0x000ea20000000c00 */
[----:B0-----:R-:W-:-:S03]  /*03d0*/  VIADDMNMX R5, R19, R5, R18, PT ;  /* 0x0000000513057246 */ /* 0x001fc60003800112 */
[----:B------:R-:W0:Y:S01]  /*03e0*/  LDS R4, [R0+0x480] ;  /* 0x0004800000047984 */ /* 0x000e220000000800 */
[----:B-1----:R-:W-:-:S03]  /*03f0*/  VIADDMNMX R5, R17, R6, R5, PT ;  /* 0x0000000611057246 */ /* 0x002fc60003800105 */
[----:B------:R-:W-:Y:S01]  /*0400*/  LDS R6, [R0+0x680] ;  /* 0x0006800000067984 */ /* 0x000fe20000000800 */
[----:B---3--:R-:W-:-:S03]  /*0410*/  VIADDMNMX R5, R16, R7, R5, PT ;  /* 0x0000000710057246 */ /* 0x008fc60003800105 */
[----:B------:R-:W1:Y:S01]  /*0420*/  LDS.128 R16, [R2+0x30] ;  /* 0x0000300002107984 */ /* 0x000e620000000c00 */
[----:B----4-:R-:W-:-:S03]  /*0430*/  VIADDMNMX R5, R27, R12, R5, PT ;  /* 0x0000000c1b057246 */ /* 0x010fc60003800105 */
[----:B------:R-:W-:Y:S01]  /*0440*/  LDS R7, [R0+0x800] ;  /* 0x0008000000077984 */ /* 0x000fe20000000800 */
[----:B-----5:R-:W-:-:S03]  /*0450*/  VIADDMNMX R13, R22, R13, R5, PT ;  /* 0x0000000d160d7246 */ /* 0x020fc60003800105 */
[----:B------:R-:W3:Y:S01]  /*0460*/  LDS R5, [R0+0x700] ;  /* 0x0007000000057984 */ /* 0x000ee20000000800 */
[----:B------:R-:W-:-:S03]  /*0470*/  VIADDMNMX R13, R25, R14, R13, PT ;  /* 0x0000000e190d7246 */ /* 0x000fc6000380010d */
[----:B------:R-:W4:Y:S01]  /*0480*/  LDS R22, [R0+0x780] ;  /* 0x0007800000167984 */ /* 0x000f220000000800 */
[----:B------:R-:W-:-:S03]  /*0490*/  VIADDMNMX R24, R24, R15, R13, PT ;  /* 0x0000000f18187246 */ /* 0x000fc6000380010d */
[----:B------:R-:W5:Y:S01]  /*04a0*/  LDS.128 R12, [R2+0x40] ;  /* 0x00004000020c7984 */ /* 0x000f620000000c00 */
[----:B--2---:R-:W-:-:S03]  /*04b0*/  VIADDMNMX R3, R3, R8, R24, PT ;  /* 0x0000000803037246 */ /* 0x004fc60003800118 */
[----:B------:R-:W2:Y:S01]  /*04c0*/  LDS R24, [R0+0x880] ;  /* 0x0008800000187984 */ /* 0x000ea20000000800 */
[----:B0-----:R-:W-:-:S03]  /*04d0*/  VIADDMNMX R4, R4, R9, R3, PT ;  /* 0x0000000904047246 */ /* 0x001fc60003800103 */
[----:B------:R-:W0:Y:S01]  /*04e0*/  LDS R3, [R0+0x900] ;  /* 0x0009000000037984 */ /* 0x000e220000000800 */
[----:B------:R-:W-:-:S03]  /*04f0*/  VIADDMNMX R4, R21, R10, R4, PT ;  /* 0x0000000a15047246 */ /* 0x000fc60003800104 */
[----:B------:R-:W-:Y:S01]  /*0500*/  LDS R21, [R0+0xa00] ;  /* 0x000a000000157984 */ /* 0x000fe20000000800 */
[----:B------:R-:W-:-:S03]  /*0510*/  VIADDMNMX R4, R20, R11, R4, PT ;  /* 0x0000000b14047246 */ /* 0x000fc60003800104 */
[----:B------:R-:W0:Y:S01]  /*0520*/  LDS.128 R8, [R2+0x50] ;  /* 0x0000500002087984 */ /* 0x000e220000000c00 */
[----:B-1----:R-:W-:-:S03]  /*0530*/  VIADDMNMX R4, R23, R16, R4, PT ;  /* 0x0000001017047246 */ /* 0x002fc60003800104 */
[----:B------:R-:W1:Y:S01]  /*0540*/  LDS R16, [R0+0xa80] ;  /* 0x000a800000107984 */ /* 0x000e620000000800 */
[----:B------:R-:W-:-:S03]  /*0550*/  VIADDMNMX R4, R6, R17, R4, PT ;  /* 0x0000001106047246 */ /* 0x000fc60003800104 */
[----:B------:R-:W1:Y:S01]  /*0560*/  LDS R17, [R0+0xb00] ;  /* 0x000b000000117984 */ /* 0x000e620000000800 */
[----:B---3--:R-:W-:-:S03]  /*0570*/  VIADDMNMX R4, R5, R18, R4, PT ;  /* 0x0000001205047246 */ /* 0x008fc60003800104 */
[----:B------:R-:W3:Y:S01]  /*0580*/  LDS R18, [R0+0xb80] ;  /* 0x000b800000127984 */ /* 0x000ee20000000800 */
[----:B----4-:R-:W-:-:S03]  /*0590*/  VIADDMNMX R4, R22, R19, R4, PT ;  /* 0x0000001316047246 */ /* 0x010fc60003800104 */
[----:B------:R-:W-:Y:S01]  /*05a0*/  LDS R19, [R0+0xc00] ;  /* 0x000c000000137984 */ /* 0x000fe20000000800 */
[----:B-----5:R-:W-:-:S03]  /*05b0*/  VIADDMNMX R12, R7, R12, R4, PT ;  /* 0x0000000c070c7246 */ /* 0x020fc60003800104 */
[----:B------:R-:W4:Y:S04]  /*05c0*/  LDS.128 R4, [R2+0x60] ;  /* 0x0000600002047984 */ /* 0x000f280000000c00 */
[----:B------:R-:W5:Y:S01]  /*05d0*/  LDS R20, [R0+0xc80] ;  /* 0x000c800000147984 */ /* 0x000f620000000800 */
[----:B--2---:R-:W-:-:S03]  /*05e0*/  VIADDMNMX R12, R24, R13, R12, PT ;  /* 0x0000000d180c7246 */ /* 0x004fc6000380010c */
[----:B------:R-:W2:Y:S01]  /*05f0*/  LDS R23, [R0+0xd00] ;  /* 0x000d000000177984 */ /* 0x000ea20000000800 */
[----:B0-----:R-:W-:-:S03]  /*0600*/  VIADDMNMX R3, R3, R14, R12, PT ;  /* 0x0000000e03037246 */ /* 0x001fc6000380010c */
[----:B------:R-:W0:Y:S01]  /*0610*/  LDS R22, [R0+0xd80] ;  /* 0x000d800000167984 */ /* 0x000e220000000800 */
[----:B------:R-:W-:-:S03]  /*0620*/  VIADDMNMX R26, R26, R15, R3, PT ;  /* 0x0000000f1a1a7246 */ /* 0x000fc60003800103 */
[----:B------:R-:W-:Y:S01]  /*0630*/  LDS R24, [R0+0xe80] ;  /* 0x000e800000187984 */ /* 0x000fe20000000800 */
[----:B------:R-:W-:-:S03]  /*0640*/  VIADDMNMX R8, R21, R8, R26, PT ;  /* 0x0000000815087246 */ /* 0x000fc6000380011a */
[----:B------:R-:W-:Y:S01]  /*0650*/  LDS R3, [R0+0xe00] ;  /* 0x000e000000037984 */ /* 0x000fe20000000800 */
[----:B-1----:R-:W-:-:S03]  /*0660*/  VIADDMNMX R9, R16, R9, R8, PT ;  /* 0x0000000910097246 */ /* 0x002fc60003800108 */
[----:B------:R-:W1:Y:S01]  /*0670*/  LDS.128 R12, [R2+0x70] ;  /* 0x00007000020c7984 */ /* 0x000e620000000c00 */
[----:B------:R-:W-:-:S03]  /*0680*/  VIADDMNMX R9, R17, R10, R9, PT ;  /* 0x0000000a11097246 */ /* 0x000fc60003800109 */
[----:B------:R-:W1:Y:S01]  /*0690*/  LDS R21, [R0+0xf00] ;  /* 0x000f000000157984 */ /* 0x000e620000000800 */
[----:B---3--:R-:W-:-:S03]  /*06a0*/  VIADDMNMX R9, R18, R11, R9, PT ;  /* 0x0000000b12097246 */ /* 0x008fc60003800109 */
[----:B------:R-:W3:Y:S01]  /*06b0*/  LDS R8, [R0+0xf80] ;  /* 0x000f800000087984 */ /* 0x000ee20000000800 */
[----:B----4-:R-:W-:-:S04]  /*06c0*/  VIADDMNMX R4, R19, R4, R9, PT ;  /* 0x0000000413047246 */ /* 0x010fc80003800109 */
[----:B-----5:R-:W-:-:S04]  /*06d0*/  VIADDMNMX R4, R20, R5, R4, PT ;  /* 0x0000000514047246 */ /* 0x020fc80003800104 */
[----:B--2---:R-:W-:-:S04]  /*06e0*/  VIADDMNMX R4, R23, R6, R4, PT ;  /* 0x0000000617047246 */ /* 0x004fc80003800104 */
[----:B0-----:R-:W-:-:S04]  /*06f0*/  VIADDMNMX R4, R22, R7, R4, PT ;  /* 0x0000000716047246 */ /* 0x001fc80003800104 */
[----:B-1----:R-:W-:-:S04]  /*0700*/  VIADDMNMX R3, R3, R12, R4, PT ;  /* 0x0000000c03037246 */ /* 0x002fc80003800104 */
[----:B------:R-:W-:-:S04]  /*0710*/  VIADDMNMX R3, R24, R13, R3, PT ;  /* 0x0000000d18037246 */ /* 0x000fc80003800103 */
[----:B------:R-:W-:-:S04]  /*0720*/  VIADDMNMX R3, R21, R14, R3, PT ;  /* 0x0000000e15037246 */ /* 0x000fc80003800103 */
[----:B---3--:R-:W-:-:S05]  /*0730*/  VIADDMNMX R3, R8, R15, R3, PT ;  /* 0x0000000f08037246 */ /* 0x008fca0003800103 */
[----:B------:R-:W-:Y:S01]  /*0740*/  STG.E desc[UR8][R28.64], R3 ;  /* 0x000000031c007986 */ /* 0x000fe2000c101908 */
[----:B------:R-:W-:Y:S05]  /*0750*/  EXIT ;  /* 0x000000000000794d */ /* 0x000fea0003800000 */
.L_x_0:
[----:B------:R-:W-:-:S00]  /*0760*/  BRA `(.L_x_0) ;  /* 0xfffffffc00fc7947 */ /* 0x000fc0000383ffff */
[----:B------:R-:W-:-:S00]  /*0770*/  NOP ;  /* 0x0000000000007918 */ /* 0x000fc00000000000 */
        /* <DEDUP_REMOVED lines=8> */
.L_x_3:


//--------------------- .text._Z11proc_2_globPiiii --------------------------
	.section	.text._Z11proc_2_globPiiii,"ax",@progbits
	.align	128
        .global         _Z11proc_2_globPiiii
        .type           _Z11proc_2_globPiiii,@function
        .size           _Z11proc_2_globPiiii,(.L_x_4 - _Z11proc_2_globPiiii)
        .other          _Z11proc_2_globPiiii,@"STO_CUDA_ENTRY STV_DEFAULT"
_Z11proc_2_globPiiii:
.text._Z11proc_2_globPiiii:
[----:B------:R-:W-:Y:S08]  /*0000*/  LDC R1, c[0x0][0x37c] ;  /* 0x0000df00ff017b82 */ /* 0x000ff00000000800 */
[----:B------:R-:W0:Y:S01]  /*0010*/  S2UR UR4, SR_CTAID.X ;  /* 0x00000000000479c3 */ /* 0x000e220000002500 */
[----:B------:R-:W1:Y:S01]  /*0020*/  S2R R9, SR_TID.Y ;  /* 0x0000000000097919 */ /* 0x000e620000002200 */
[----:B------:R-:W2:Y:S01]  /*0030*/  LDCU.64 UR8, c[0x0][0x358] ;  /* 0x00006b00ff0877ac */ /* 0x000ea20008000a00 */
[----:B------:R-:W1:Y:S05]  /*0040*/  S2R R10, SR_TID.X ;  /* 0x00000000000a7919 */ /* 0x000e6a0000002100 */
[----:B------:R-:W0:Y:S08]  /*0050*/  LDC.64 R2, c[0x0][0x388] ;  /* 0x0000e200ff027b82 */ /* 0x000e300000000a00 */
[----:B------:R-:W3:Y:S08]  /*0060*/  LDC R4, c[0x0][0x390] ;  /* 0x0000e400ff047b82 */ /* 0x000ef00000000800 */
[----:B------:R-:W4:Y:S01]  /*0070*/  LDC.64 R6, c[0x0][0x380] ;  /* 0x0000e000ff067b82 */ /* 0x000f220000000a00 */
[----:B0-----:R-:W-:-:S02]  /*0080*/  VIADD R0, R2, UR4 ;  /* 0x0000000402007c36 */ /* 0x001fc40008000000 */
[----:B-1----:R-:W-:Y:S02]  /*0090*/  IMAD R11, R9, 0x20, R10 ;  /* 0x00000020090b7824 */ /* 0x002fe400078e020a */
[--C-:B---3--:R-:W-:Y:S02]  /*00a0*/  IMAD R2, R0, R4, R3.reuse ;  /* 0x0000000400027224 */ /* 0x108fe400078e0203 */
[-C--:B------:R-:W-:Y:S02]  /*00b0*/  IMAD R0, R4, R3.reuse, R0 ;  /* 0x0000000304007224 */ /* 0x080fe400078e0200 */
[----:B------:R-:W-:Y:S02]  /*00c0*/  IMAD.SHL.U32 R2, R2, 0x400, RZ ;  /* 0x0000040002027824 */ /* 0x000fe400078e00ff */
[----:B------:R-:W-:Y:S02]  /*00d0*/  IMAD R3, R4, R3, R3 ;  /* 0x0000000304037224 */ /* 0x000fe400078e0203 */
[----:B------:R-:W-:Y:S01]  /*00e0*/  IMAD.SHL.U32 R0, R0, 0x400, RZ ;  /* 0x0000040000007824 */ /* 0x000fe200078e00ff */
[----:B------:R-:W-:Y:S01]  /*00f0*/  IADD3 R12, P0, PT, R2, R11, RZ ;  /* 0x0000000b020c7210 */ /* 0x000fe20007f1e0ff */
[----:B------:R-:W-:-:S03]  /*0100*/  IMAD.SHL.U32 R5, R3, 0x400, RZ ;  /* 0x0000040003057824 */ /* 0x000fc600078e00ff */
[-C--:B------:R-:W-:Y:S02]  /*0110*/  IADD3 R8, P2, PT, R0, R11.reuse, RZ ;  /* 0x0000000b00087210 */ /* 0x080fe40007f5e0ff */
[----:B------:R-:W-:Y:S02]  /*0120*/  LEA.HI.X.SX32 R3, R2, RZ, 0x1, P0 ;  /* 0x000000ff02037211 */ /* 0x000fe400000f0eff */
[-C--:B----4-:R-:W-:Y:S02]  /*0130*/  LEA R2, P1, R12, R6.reuse, 0x2 ;  /* 0x000000060c027211 */ /* 0x090fe400078210ff */
[----:B------:R-:W-:Y:S02]  /*0140*/  IADD3 R11, P0, PT, R5, R11, RZ ;  /* 0x0000000b050b7210 */ /* 0x000fe40007f1e0ff */
[----:B------:R-:W-:Y:S02]  /*0150*/  LEA.HI.X.SX32 R13, R0, RZ, 0x1, P2 ;  /* 0x000000ff000d7211 */ /* 0x000fe400010f0eff */
[----:B------:R-:W-:-:S02]  /*0160*/  LEA R4, P2, R8, R6, 0x2 ;  /* 0x0000000608047211 */ /* 0x000fc400078410ff */
[-C--:B------:R-:W-:Y:S02]  /*0170*/  LEA.HI.X R3, R12, R7.reuse, R3, 0x2, P1 ;  /* 0x000000070c037211 */ /* 0x080fe400008f1403 */
[----:B------:R-:W-:Y:S02]  /*0180*/  LEA.HI.X.SX32 R0, R5, RZ, 0x1, P0 ;  /* 0x000000ff05007211 */ /* 0x000fe400000f0eff */
[C---:B------:R-:W-:Y:S02]  /*0190*/  LEA R12, P0, R11.reuse, R6, 0x2 ;  /* 0x000000060b0c7211 */ /* 0x040fe400078010ff */
[-C--:B------:R-:W-:Y:S02]  /*01a0*/  LEA.HI.X R5, R8, R7.reuse, R13, 0x2, P2 ;  /* 0x0000000708057211 */ /* 0x080fe400010f140d */
[----:B------:R-:W-:Y:S02]  /*01b0*/  LEA.HI.X R13, R11, R7, R0, 0x2, P0 ;  /* 0x000000070b0d7211 */ /* 0x000fe400000f1400 */
[----:B--2---:R-:W2:Y:S04]  /*01c0*/  LDG.E R11, desc[UR8][R2.64] ;  /* 0x00000008020b7981 */ /* 0x004ea8000c1e1900 */
[----:B------:R-:W3:Y:S04]  /*01d0*/  LDG.E R14, desc[UR8][R4.64] ;  /* 0x00000008040e7981 */ /* 0x000ee8000c1e1900 */
[----:B------:R0:W4:Y:S01]  /*01e0*/  LDG.E R12, desc[UR8][R12.64] ;  /* 0x000000080c0c7981 */ /* 0x000122000c1e1900 */
[----:B------:R-:W1:Y:S01]  /*01f0*/  S2UR UR6, SR_CgaCtaId ;  /* 0x00000000000679c3 */ /* 0x000e620000008800 */
[----:B------:R-:W-:-:S02]  /*0200*/  UMOV UR4, 0x400 ;  /* 0x0000040000047882 */ /* 0x000fc40000000000 */
[----:B------:R-:W-:Y:S02]  /*0210*/  UIADD3 UR5, UPT, UPT, UR4, 0x1000, URZ ;  /* 0x0000100004057890 */ /* 0x000fe4000fffe0ff */
[----:B-1----:R-:W-:Y:S02]  /*0220*/  ULEA UR7, UR6, UR4, 0x18 ;  /* 0x0000000406077291 */ /* 0x002fe4000f8ec0ff */
[----:B------:R-:W-:Y:S02]  /*0230*/  UIADD3 UR4, UPT, UPT, UR4, 0x2000, URZ ;  /* 0x0000200004047890 */ /* 0x000fe4000fffe0ff */
[----:B------:R-:W-:Y:S02]  /*0240*/  ULEA UR5, UR6, UR5, 0x18 ;  /* 0x0000000506057291 */ /* 0x000fe4000f8ec0ff */
[----:B------:R-:W-:Y:S01]  /*0250*/  ULEA UR4, UR6, UR4, 0x18 ;  /* 0x0000000406047291 */ /* 0x000fe2000f8ec0ff */
[----:B------:R-:W-:-:S03]  /*0260*/  LEA R8, R9, UR7, 0x7 ;  /* 0x0000000709087c11 */ /* 0x000fc6000f8e38ff */
[C---:B------:R-:W-:Y:S02]  /*0270*/  LEA R6, R10.reuse, UR5, 0x2 ;  /* 0x000000050a067c11 */ /* 0x040fe4000f8e10ff */
[C---:B------:R-:W-:Y:S01]  /*0280*/  LEA R7, R9.reuse, UR4, 0x7 ;  /* 0x0000000409077c11 */ /* 0x040fe2000f8e38ff */
[C---:B------:R-:W-:Y:S02]  /*0290*/  IMAD R0, R10.reuse, 0x4, R8 ;  /* 0x000000040a007824 */ /* 0x040fe400078e0208 */
[----:B------:R-:W-:Y:S02]  /*02a0*/  IMAD R9, R9, 0x80, R6 ;  /* 0x0000008009097824 */ /* 0x000fe400078e0206 */
[C---:B0-----:R-:W-:Y:S01]  /*02b0*/  IMAD R13, R10.reuse, 0x4, R7 ;  /* 0x000000040a0d7824 */ /* 0x041fe200078e0207 */
[----:B------:R-:W-:Y:S01]  /*02c0*/  LEA R10, R10, UR4, 0x2 ;  /* 0x000000040a0a7c11 */ /* 0x000fe2000f8e10ff */
[----:B--2---:R-:W-:Y:S04]  /*02d0*/  STS [R0], R11 ;  /* 0x0000000b00007388 */ /* 0x004fe80000000800 */
[----:B---3--:R-:W-:Y:S04]  /*02e0*/  STS [R9], R14 ;  /* 0x0000000e09007388 */ /* 0x008fe80000000800 */
[----:B----4-:R-:W-:Y:S01]  /*02f0*/  STS [R13], R12 ;  /* 0x0000000c0d007388 */ /* 0x010fe20000000800 */
[----:B------:R-:W-:Y:S06]  /*0300*/  BAR.SYNC.DEFER_BLOCKING 0x0 ;  /* 0x0000000000007b1d */ /* 0x000fec0000010000 */
[----:B------:R-:W-:Y:S04]  /*0310*/  LDS R15, [R0] ;  /* 0x00000000000f7984 */ /* 0x000fe80000000800 */
[----:B------:R-:W-:Y:S04]  /*0320*/  LDS R16, [R8] ;  /* 0x0000000008107984 */ /* 0x000fe80000000800 */
[----:B------:R-:W0:Y:S02]  /*0330*/  LDS R17, [R10] ;  /* 0x000000000a117984 */ /* 0x000e240000000800 */
[----:B0-----:R-:W-:-:S05]  /*0340*/  VIADDMNMX R15, R17, R16, R15, PT ;  /* 0x00000010110f7246 */ /* 0x001fca000380010f */
[----:B------:R-:W-:Y:S04]  /*0350*/  STS [R0], R15 ;  /* 0x0000000f00007388 */ /* 0x000fe80000000800 */
[----:B------:R-:W-:Y:S04]  /*0360*/  LDS R16, [R9] ;  /* 0x0000000009107984 */ /* 0x000fe80000000800 */
[----:B------:R-:W-:Y:S04]  /*0370*/  LDS R11, [R7] ;  /* 0x00000000070b7984 */ /* 0x000fe80000000800 */
[----:B------:R-:W0:Y:S02]  /*0380*/  LDS R14, [R6] ;  /* 0x00000000060e7984 */ /* 0x000e240000000800 */
[----:B0-----:R-:W-:-:S05]  /*0390*/  VIADDMNMX R14, R14, R11, R16, PT ;  /* 0x0000000b0e0e7246 */ /* 0x001fca0003800110 */
[----:B------:R-:W-:Y:S01]  /*03a0*/  STS [R9], R14 ;  /* 0x0000000e09007388 */ /* 0x000fe20000000800 */
[----:B------:R-:W-:Y:S06]  /*03b0*/  BAR.SYNC.DEFER_BLOCKING 0x0 ;  /* 0x0000000000007b1d */ /* 0x000fec0000010000 */
[----:B------:R-:W-:Y:S04]  /*03c0*/  LDS R11, [R0] ;  /* 0x00000000000b7984 */ /* 0x000fe80000000800 */
[----:B------:R-:W-:Y:S04]  /*03d0*/  LDS R12, [R8+0x4] ;  /* 0x00000400080c7984 */ /* 0x000fe80000000800 */
[----:B------:R-:W0:Y:S02]  /*03e0*/  LDS R13, [R10+0x80] ;  /* 0x000080000a0d7984 */ /* 0x000e240000000800 */
[----:B0-----:R-:W-:-:S05]  /*03f0*/  VIADDMNMX R11, R13, R12, R11, PT ;  /* 0x0000000c0d0b7246 */ /* 0x001fca000380010b */
[----:B------:R-:W-:Y:S04]  /*0400*/  STS [R0], R11 ;  /* 0x0000000b00007388 */ /* 0x000fe80000000800 */
[----:B------:R-:W-:Y:S04]  /*0410*/  LDS R12, [R9] ;  /* 0x00000000090c7984 */ /* 0x000fe80000000800 */
[----:B------:R-:W-:Y:S04]  /*0420*/  LDS R13, [R7+0x4] ;  /* 0x00000400070d7984 */ /* 0x000fe80000000800 */
[----:B------:R-:W0:Y:S02]  /*0430*/  LDS R15, [R6+0x80] ;  /* 0x00008000060f7984 */ /* 0x000e240000000800 */
        /* <DEDUP_REMOVED lines=322> */
[----:B------:R-:W-:Y:S04]  /*1860*/  LDS R12, [R8+0x7c] ;  /* 0x00007c00080c7984 */ /* 0x000fe80000000800 */
[----:B------:R-:W-:Y:S04]  /*1870*/  LDS R15, [R10+0xf80] ;  /* 0x000f80000a0f7984 */ /* 0x000fe80000000800 */
[----:B------:R-:W0:Y:S02]  /*1880*/  LDS R11, [R0] ;  /* 0x00000000000b7984 */ /* 0x000e240000000800 */
[----:B0-----:R-:W-:-:S05]  /*1890*/  VIADDMNMX R11, R15, R12, R11, PT ;  /* 0x0000000c0f0b7246 */ /* 0x001fca000380010b */
[----:B------:R-:W-:Y:S04]  /*18a0*/  STS [R0], R11 ;  /* 0x0000000b00007388 */ /* 0x000fe80000000800 */
[----:B------:R-:W-:Y:S04]  /*18b0*/  LDS R13, [R7+0x7c] ;  /* 0x00007c00070d7984 */ /* 0x000fe80000000800 */
[----:B------:R-:W-:Y:S04]  /*18c0*/  LDS R15, [R6+0xf80] ;  /* 0x000f8000060f7984 */ /* 0x000fe80000000800 */
[----:B------:R-:W0:Y:S02]  /*18d0*/  LDS R12, [R9] ;  /* 0x00000000090c7984 */ /* 0x000e240000000800 */
[----:B0-----:R-:W-:-:S05]  /*18e0*/  VIADDMNMX R12, R15, R13, R12, PT ;  /* 0x0000000d0f0c7246 */ /* 0x001fca000380010c */
[----:B------:R-:W-:Y:S01]  /*18f0*/  STS [R9], R12 ;  /* 0x0000000c09007388 */ /* 0x000fe20000000800 */
[----:B------:R-:W-:Y:S06]  /*1900*/  BAR.SYNC.DEFER_BLOCKING 0x0 ;  /* 0x0000000000007b1d */ /* 0x000fec0000010000 */
[----:B------:R-:W0:Y:S04]  /*1910*/  LDS R13, [R0] ;  /* 0x00000000000d7984 */ /* 0x000e280000000800 */
[----:B------:R-:W1:Y:S04]  /*1920*/  LDS R15, [R9] ;  /* 0x00000000090f7984 */ /* 0x000e680000000800 */
[----:B0-----:R-:W-:Y:S04]  /*1930*/  STG.E desc[UR8][R2.64], R13 ;  /* 0x0000000d02007986 */ /* 0x001fe8000c101908 */
[----:B-1----:R-:W-:Y:S01]  /*1940*/  STG.E desc[UR8][R4.64], R15 ;  /* 0x0000000f04007986 */ /* 0x002fe2000c101908 */
[----:B------:R-:W-:Y:S05]  /*1950*/  EXIT ;  /* 0x000000000000794d */ /* 0x000fea0003800000 */
.L_x_1:
        /* <DEDUP_REMOVED lines=10> */
.L_x_4:


//--------------------- .text._Z11proc_1_globPiii --------------------------
	.section	.text._Z11proc_1_globPiii,"ax",@progbits
	.align	128
        .global         _Z11proc_1_globPiii
        .type           _Z11proc_1_globPiii,@function
        .size           _Z11proc_1_globPiii,(.L_x_5 - _Z11proc_1_globPiii)
        .other          _Z11proc_1_globPiii,@"STO_CUDA_ENTRY STV_DEFAULT"
_Z11proc_1_globPiii:
.text._Z11proc_1_globPiii:
[----:B------:R-:W-:Y:S01]  /*0000*/  LDC R1, c[0x0][0x37c] ;  /* 0x0000df00ff017b82 */ /* 0x000fe20000000800 */
[----:B------:R-:W0:Y:S07]  /*0010*/  S2R R5, SR_TID.Y ;  /* 0x0000000000057919 */ /* 0x000e2e0000002200 */
[----:B------:R-:W1:Y:S01]  /*0020*/  LDC.64 R2, c[0x0][0x388] ;  /* 0x0000e200ff027b82 */ /* 0x000e620000000a00 */
[----:B------:R-:W2:Y:S01]  /*0030*/  LDCU.64 UR6, c[0x0][0x358] ;  /* 0x00006b00ff0677ac */ /* 0x000ea20008000a00 */
[----:B------:R-:W0:Y:S06]  /*0040*/  S2R R4, SR_TID.X ;  /* 0x0000000000047919 */ /* 0x000e2c0000002100 */
[----:B------:R-:W3:Y:S01]  /*0050*/  LDC.64 R6, c[0x0][0x380] ;  /* 0x0000e000ff067b82 */ /* 0x000ee20000000a00 */
[----:B-1----:R-:W-:-:S04]  /*0060*/  IMAD R0, R3, R2, R2 ;  /* 0x0000000203007224 */ /* 0x002fc800078e0202 */
[----:B------:R-:W-:Y:S02]  /*0070*/  IMAD.SHL.U32 R0, R0, 0x400, RZ ;  /* 0x0000040000007824 */ /* 0x000fe400078e00ff */
[----:B0-----:R-:W-:-:S05]  /*0080*/  IMAD R3, R5, 0x20, R4 ;  /* 0x0000002005037824 */ /* 0x001fca00078e0204 */
[----:B------:R-:W-:-:S04]  /*0090*/  IADD3 R3, P0, PT, R0, R3, RZ ;  /* 0x0000000300037210 */ /* 0x000fc80007f1e0ff */
[----:B------:R-:W-:Y:S02]  /*00a0*/  LEA.HI.X.SX32 R0, R0, RZ, 0x1, P0 ;  /* 0x000000ff00007211 */ /* 0x000fe400000f0eff */
[----:B---3--:R-:W-:-:S04]  /*00b0*/  LEA R2, P0, R3, R6, 0x2 ;  /* 0x0000000603027211 */ /* 0x008fc800078010ff */
[----:B------:R-:W-:-:S05]  /*00c0*/  LEA.HI.X R3, R3, R7, R0, 0x2, P0 ;  /* 0x0000000703037211 */ /* 0x000fca00000f1400 */
[----:B--2---:R-:W2:Y:S01]  /*00d0*/  LDG.E R7, desc[UR6][R2.64] ;  /* 0x0000000602077981 */ /* 0x004ea2000c1e1900 */
[----:B------:R-:W0:Y:S01]  /*00e0*/  S2UR UR5, SR_CgaCtaId ;  /* 0x00000000000579c3 */ /* 0x000e220000008800 */
[----:B------:R-:W-:Y:S02]  /*00f0*/  UMOV UR4, 0x400 ;  /* 0x0000040000047882 */ /* 0x000fe40000000000 */
[----:B0-----:R-:W-:-:S06]  /*0100*/  ULEA UR4, UR5, UR4, 0x18 ;  /* 0x0000000405047291 */ /* 0x001fcc000f8ec0ff */
[----:B------:R-:W-:-:S05]  /*0110*/  LEA R5, R5, UR4, 0x7 ;  /* 0x0000000405057c11 */ /* 0x000fca000f8e38ff */
[C---:B------:R-:W-:Y:S01]  /*0120*/  IMAD R0, R4.reuse, 0x4, R5 ;  /* 0x0000000404007824 */ /* 0x040fe200078e0205 */
[----:B------:R-:W-:-:S04]  /*0130*/  LEA R4, R4, UR4, 0x2 ;  /* 0x0000000404047c11 */ /* 0x000fc8000f8e10ff */
[----:B--2---:R-:W-:Y:S01]  /*0140*/  STS [R0], R7 ;  /* 0x0000000700007388 */ /* 0x004fe20000000800 */
[----:B------:R-:W-:Y:S06]  /*0150*/  BAR.SYNC.DEFER_BLOCKING 0x0 ;  /* 0x0000000000007b1d */ /* 0x000fec0000010000 */
[----:B------:R-:W-:Y:S04]  /*0160*/  LDS R6, [R5] ;  /* 0x0000000005067984 */ /* 0x000fe80000000800 */
[----:B------:R-:W0:Y:S04]  /*0170*/  LDS R9, [R4] ;  /* 0x0000000004097984 */ /* 0x000e280000000800 */
[----:B------:R-:W1:Y:S01]  /*0180*/  LDS R8, [R0] ;  /* 0x0000000000087984 */ /* 0x000e620000000800 */
[----:B0-----:R-:W-:-:S05]  /*0190*/  IMAD.IADD R9, R6, 0x1, R9 ;  /* 0x0000000106097824 */ /* 0x001fca00078e0209 */
[----:B-1----:R-:W-:-:S13]  /*01a0*/  ISETP.GE.AND P0, PT, R9, R8, PT ;  /* 0x000000080900720c */ /* 0x002fda0003f06270 */
[----:B------:R-:W-:Y:S01]  /*01b0*/  @!P0 STS [R0], R9 ;  /* 0x0000000900008388 */ /* 0x000fe20000000800 */
[----:B------:R-:W-:Y:S06]  /*01c0*/  BAR.SYNC.DEFER_BLOCKING 0x0 ;  /* 0x0000000000007b1d */ /* 0x000fec0000010000 */
[----:B------:R-:W-:Y:S04]  /*01d0*/  LDS R6, [R5+0x4] ;  /* 0x0000040005067984 */ /* 0x000fe80000000800 */
[----:B------:R-:W0:Y:S04]  /*01e0*/  LDS R11, [R4+0x80] ;  /* 0x00008000040b7984 */ /* 0x000e280000000800 */
        /* <DEDUP_REMOVED lines=215> */
[----:B------:R-:W0:Y:S04]  /*0f60*/  LDS R7, [R0] ;  /* 0x0000000000077984 */ /* 0x000e280000000800 */
[----:B0-----:R-:W-:Y:S01]  /*0f70*/  STG.E desc[UR6][R2.64], R7 ;  /* 0x0000000702007986 */ /* 0x001fe2000c101906 */
[----:B------:R-:W-:Y:S05]  /*0f80*/  EXIT ;  /* 0x000000000000794d */ /* 0x000fea0003800000 */
.L_x_2:
        /* <DEDUP_REMOVED lines=15> */
.L_x_5:


//--------------------- .nv.shared._Z11proc_3_globPiiiii --------------------------
	.section	.nv.shared._Z11proc_3_globPiiiii,"aw",@nobits
	.sectionflags	@""
	.align	4
.nv.shared._Z11proc_3_globPiiiii:
	.zero		9216


//--------------------- .nv.shared.reserved.0     --------------------------
	.section	.nv.shared.reserved.0,"aw",@nobits
	.weak		__nv_reservedSMEM_offset_0_alias
	.size		__nv_reservedSMEM_offset_0_alias, 0, 64
	.other		__nv_reservedSMEM_offset_0_alias,@"STO_CUDA_RESERVED_SHARED STV_DEFAULT"
__nv_reservedSMEM_offset_0_alias:
	.zero		0
	.zero		64


//--------------------- .nv.shared._Z11proc_2_globPiiii --------------------------
	.section	.nv.shared._Z11proc_2_globPiiii,"aw",@nobits
	.sectionflags	@""
	.align	4
.nv.shared._Z11proc_2_globPiiii:
	.zero		13312


//--------------------- .nv.shared._Z11proc_1_globPiii --------------------------
	.section	.nv.shared._Z11proc_1_globPiii,"aw",@nobits
	.sectionflags	@""
	.align	4
.nv.shared._Z11proc_1_globPiii:
	.zero		5120


//--------------------- .nv.constant0._Z11proc_3_globPiiiii --------------------------
	.section	.nv.constant0._Z11proc_3_globPiiiii,"a",@progbits
	.sectionflags	@""
	.align	4
.nv.constant0._Z11proc_3_globPiiiii:
	.zero		920


//--------------------- .nv.constant0._Z11proc_2_globPiiii --------------------------
	.section	.nv.constant0._Z11proc_2_globPiiii,"a",@progbits
	.sectionflags	@""
	.align	4
.nv.constant0._Z11proc_2_globPiiii:
	.zero		916


//--------------------- .nv.constant0._Z11proc_1_globPiii --------------------------
	.section	.nv.constant0._Z11proc_1_globPiii,"a",@progbits
	.sectionflags	@""
	.align	4
.nv.constant0._Z11proc_1_globPiii:
	.zero		912


//--------------------- SYMBOLS --------------------------

	.type		.nv.reservedSmem.offset0,@object
	.size		.nv.reservedSmem.offset0,0x4
	.type		.nv.reservedSmem.cap,@object
	.size		.nv.reservedSmem.cap,0x4
